	.target	sm_100a

	.elftype	@"ET_EXEC"


//--------------------- .note.nv.tkinfo           --------------------------
	.section	.note.nv.tkinfo,"",@"SHT_NOTE"
	.sectionflags	@"SHF_NOTE_NV_TKINFO"
	.tkinfo
        /*0018*/ 	.word	0x00000002
        /*0030*/ 	.string	""
        /*0030*/ 	.string	"ptxas"
        /*0030*/ 	.string	"Cuda compilation tools, release 13.0, V13.0.88"
        /*0030*/ 	.string	"Build cuda_13.0.r13.0/compiler.36424714_0"
        /*0030*/ 	.string	"-arch sm_100a -m 64 "



//--------------------- .note.nv.cuinfo           --------------------------
	.section	.note.nv.cuinfo,"",@"SHT_NOTE"
	.sectionflags	@"SHF_NOTE_NV_CUINFO"
        /*0018*/ 	.short	0x0002
        /*001a*/ 	.short	0x0064
        /*001c*/ 	.short	0x0082
	.zero		2


//--------------------- .nv.info                  --------------------------
	.section	.nv.info,"",@"SHT_CUDA_INFO"
	.align	4


	//----- nvinfo : EIATTR_REGCOUNT
	.align		4
        /*0000*/ 	.byte	0x04, 0x2f
        /*0002*/ 	.short	(.L_19 - .L_18)
	.align		4
.L_18:
        /*0004*/ 	.word	index@(_ZN7cutlass13device_kernelINS_4conv6kernel13ConvUniversalINS1_16ConvProblemShapeILNS1_8OperatorE2ELi3EEENS1_10collective14CollectiveConvINS1_47MainloopSm100TmaUmmaWarpSpecializedImplicitGemmILS5_2ELi27ELi3ELi1ELi2EN4cute5tupleIJNSA_1CILi1EEESD_SD_EEEEENSB_IJNSC_ILi64EEENSB_IJSG_EEESH_EEENS_12float_e4m3_tESJ_NSA_8TiledMMAINSA_8MMA_AtomIJNSA_10MMA_TraitsINSA_19SM100_MMA_F8F6F4_SSEJSJ_SJ_fSG_SG_NSA_17integral_constantINSA_4UMMA5MajorELSQ_1EEESR_NSO_INSP_7ScaleInELSS_0EEEST_EEEEEENSA_6LayoutISE_NSB_IJNSC_ILi0EEESX_SX_EEEEENSB_IJNSA_10UnderscoreES10_S10_EEEEENS7_6detail27Sm100ImplicitGemmTileTraitsINSA_13SM90_TMA_LOADENSA_14ComposedLayoutINSA_7SwizzleILi2ELi4ELi3EEENSA_18smem_ptr_flag_bitsILi8EEENSW_INSB_IJSG_NSC_ILi8EEEEEENSB_IJSD_SG_EEEEEEEvEENS14_INSA_20SM90_TMA_LOAD_IM2COLES1F_vEEEENS_8epilogue10collective18CollectiveEpilogueINS1K_23Sm100TmaWarpSpecializedILi1ELi1ELi32ELb0ELb0EEEJSI_NSB_IJNSW_ISG_SD_EES1P_EEESJ_NSB_IJlNSB_IJSD_lllEEESX_EEESJ_S1S_NS1K_6fusion15FusionCallbacksIS1O_NS1T_17LinearCombinationISJ_fSJ_fLNS_15FloatRoundStyleE2EEESI_S1Q_JEEENSA_5SM1004TMEM4LOAD26SM100_TMEM_LOAD_16dp32b32xES15_NS16_IS18_S1A_NSW_INSB_IJS1B_SG_EEENSB_IJSG_SD_EEEEEEENSA_39AutoVectorizingCopyWithAssumedAlignmentILi128EEENSA_14SM90_TMA_STOREES26_S28_S28_EEEvvEEEEvNT_6ParamsE)
        /*0008*/ 	.word	0x00000060


	//----- nvinfo : EIATTR_FRAME_SIZE
	.align		4
.L_19:
        /*000c*/ 	.byte	0x04, 0x11
        /*000e*/ 	.short	(.L_21 - .L_20)
	.align		4
.L_20:
        /*0010*/ 	.word	index@($__internal_2_$__cuda_sm10x_tcgen05_guardrail_trap_unallocated_columns_being_dealloced)
        /*0014*/ 	.word	0x00000008


	//----- nvinfo : EIATTR_FRAME_SIZE
	.align		4
.L_21:
        /*0018*/ 	.byte	0x04, 0x11
        /*001a*/ 	.short	(.L_23 - .L_22)
	.align		4
.L_22:
        /*001c*/ 	.word	index@($__internal_1_$__cuda_sm10x_tcgen05_guardrail_trap_phase_invalid_during_alloc)
        /*0020*/ 	.word	0x00000008


	//----- nvinfo : EIATTR_FRAME_SIZE
	.align		4
.L_23:
        /*0024*/ 	.byte	0x04, 0x11
        /*0026*/ 	.short	(.L_25 - .L_24)
	.align		4
.L_24:
        /*0028*/ 	.word	index@($__internal_0_$__cuda_sm10x_tcgen05_guardrail_trap_col_being_dealloced_not_returned_by_alloc)
        /*002c*/ 	.word	0x00000008


	//----- nvinfo : EIATTR_FRAME_SIZE
	.align		4
.L_25:
        /*0030*/ 	.byte	0x04, 0x11
        /*0032*/ 	.short	(.L_27 - .L_26)
	.align		4
.L_26:
        /*0034*/ 	.word	index@(_ZN7cutlass13device_kernelINS_4conv6kernel13ConvUniversalINS1_16ConvProblemShapeILNS1_8OperatorE2ELi3EEENS1_10collective14CollectiveConvINS1_47MainloopSm100TmaUmmaWarpSpecializedImplicitGemmILS5_2ELi27ELi3ELi1ELi2EN4cute5tupleIJNSA_1CILi1EEESD_SD_EEEEENSB_IJNSC_ILi64EEENSB_IJSG_EEESH_EEENS_12float_e4m3_tESJ_NSA_8TiledMMAINSA_8MMA_AtomIJNSA_10MMA_TraitsINSA_19SM100_MMA_F8F6F4_SSEJSJ_SJ_fSG_SG_NSA_17integral_constantINSA_4UMMA5MajorELSQ_1EEESR_NSO_INSP_7ScaleInELSS_0EEEST_EEEEEENSA_6LayoutISE_NSB_IJNSC_ILi0EEESX_SX_EEEEENSB_IJNSA_10UnderscoreES10_S10_EEEEENS7_6detail27Sm100ImplicitGemmTileTraitsINSA_13SM90_TMA_LOADENSA_14ComposedLayoutINSA_7SwizzleILi2ELi4ELi3EEENSA_18smem_ptr_flag_bitsILi8EEENSW_INSB_IJSG_NSC_ILi8EEEEEENSB_IJSD_SG_EEEEEEEvEENS14_INSA_20SM90_TMA_LOAD_IM2COLES1F_vEEEENS_8epilogue10collective18CollectiveEpilogueINS1K_23Sm100TmaWarpSpecializedILi1ELi1ELi32ELb0ELb0EEEJSI_NSB_IJNSW_ISG_SD_EES1P_EEESJ_NSB_IJlNSB_IJSD_lllEEESX_EEESJ_S1S_NS1K_6fusion15FusionCallbacksIS1O_NS1T_17LinearCombinationISJ_fSJ_fLNS_15FloatRoundStyleE2EEESI_S1Q_JEEENSA_5SM1004TMEM4LOAD26SM100_TMEM_LOAD_16dp32b32xES15_NS16_IS18_S1A_NSW_INSB_IJS1B_SG_EEENSB_IJSG_SD_EEEEEEENSA_39AutoVectorizingCopyWithAssumedAlignmentILi128EEENSA_14SM90_TMA_STOREES26_S28_S28_EEEvvEEEEvNT_6ParamsE)
        /*0038*/ 	.word	0x00000008


	//----- nvinfo : EIATTR_MIN_STACK_SIZE
	.align		4
.L_27:
        /*003c*/ 	.byte	0x04, 0x12
        /*003e*/ 	.short	(.L_29 - .L_28)
	.align		4
.L_28:
        /*0040*/ 	.word	index@(_ZN7cutlass13device_kernelINS_4conv6kernel13ConvUniversalINS1_16ConvProblemShapeILNS1_8OperatorE2ELi3EEENS1_10collective14CollectiveConvINS1_47MainloopSm100TmaUmmaWarpSpecializedImplicitGemmILS5_2ELi27ELi3ELi1ELi2EN4cute5tupleIJNSA_1CILi1EEESD_SD_EEEEENSB_IJNSC_ILi64EEENSB_IJSG_EEESH_EEENS_12float_e4m3_tESJ_NSA_8TiledMMAINSA_8MMA_AtomIJNSA_10MMA_TraitsINSA_19SM100_MMA_F8F6F4_SSEJSJ_SJ_fSG_SG_NSA_17integral_constantINSA_4UMMA5MajorELSQ_1EEESR_NSO_INSP_7ScaleInELSS_0EEEST_EEEEEENSA_6LayoutISE_NSB_IJNSC_ILi0EEESX_SX_EEEEENSB_IJNSA_10UnderscoreES10_S10_EEEEENS7_6detail27Sm100ImplicitGemmTileTraitsINSA_13SM90_TMA_LOADENSA_14ComposedLayoutINSA_7SwizzleILi2ELi4ELi3EEENSA_18smem_ptr_flag_bitsILi8EEENSW_INSB_IJSG_NSC_ILi8EEEEEENSB_IJSD_SG_EEEEEEEvEENS14_INSA_20SM90_TMA_LOAD_IM2COLES1F_vEEEENS_8epilogue10collective18CollectiveEpilogueINS1K_23Sm100TmaWarpSpecializedILi1ELi1ELi32ELb0ELb0EEEJSI_NSB_IJNSW_ISG_SD_EES1P_EEESJ_NSB_IJlNSB_IJSD_lllEEESX_EEESJ_S1S_NS1K_6fusion15FusionCallbacksIS1O_NS1T_17LinearCombinationISJ_fSJ_fLNS_15FloatRoundStyleE2EEESI_S1Q_JEEENSA_5SM1004TMEM4LOAD26SM100_TMEM_LOAD_16dp32b32xES15_NS16_IS18_S1A_NSW_INSB_IJS1B_SG_EEENSB_IJSG_SD_EEEEEEENSA_39AutoVectorizingCopyWithAssumedAlignmentILi128EEENSA_14SM90_TMA_STOREES26_S28_S28_EEEvvEEEEvNT_6ParamsE)
        /*0044*/ 	.word	0x00000008
.L_29:


//--------------------- .nv.compat                --------------------------
	.section	.nv.compat,"",@"SHT_CUDA_COMPAT_INFO"
	.align	4
        /*0000*/ 	.byte	0x02, 0x09, 0x01, 0x00, 0x02, 0x02, 0x02, 0x00, 0x02, 0x05, 0x05, 0x00, 0x03, 0x07, 0x01, 0x01
        /*0010*/ 	.byte	0x02, 0x03, 0x01, 0x00, 0x02, 0x06, 0x01, 0x00, 0x04, 0x0b, 0x08, 0x00, 0x09, 0x00, 0x00, 0x00
        /*0020*/ 	.byte	0x00, 0x00, 0x00, 0x00


//--------------------- .nv.info._ZN7cutlass13device_kernelINS_4conv6kernel13ConvUniversalINS1_16ConvProblemShapeILNS1_8OperatorE2ELi3EEENS1_10collective14CollectiveConvINS1_47MainloopSm100TmaUmmaWarpSpecializedImplicitGemmILS5_2ELi27ELi3ELi1ELi2EN4cute5tupleIJNSA_1CILi1EEESD_SD_EEEEENSB_IJNSC_ILi64EEENSB_IJSG_EEESH_EEENS_12float_e4m3_tESJ_NSA_8TiledMMAINSA_8MMA_AtomIJNSA_10MMA_TraitsINSA_19SM100_MMA_F8F6F4_SSEJSJ_SJ_fSG_SG_NSA_17integral_constantINSA_4UMMA5MajorELSQ_1EEESR_NSO_INSP_7ScaleInELSS_0EEEST_EEEEEENSA_6LayoutISE_NSB_IJNSC_ILi0EEESX_SX_EEEEENSB_IJNSA_10UnderscoreES10_S10_EEEEENS7_6detail27Sm100ImplicitGemmTileTraitsINSA_13SM90_TMA_LOADENSA_14ComposedLayoutINSA_7SwizzleILi2ELi4ELi3EEENSA_18smem_ptr_flag_bitsILi8EEENSW_INSB_IJSG_NSC_ILi8EEEEEENSB_IJSD_SG_EEEEEEEvEENS14_INSA_20SM90_TMA_LOAD_IM2COLES1F_vEEEENS_8epilogue10collective18CollectiveEpilogueINS1K_23Sm100TmaWarpSpecializedILi1ELi1ELi32ELb0ELb0EEEJSI_NSB_IJNSW_ISG_SD_EES1P_EEESJ_NSB_IJlNSB_IJSD_lllEEESX_EEESJ_S1S_NS1K_6fusion15FusionCallbacksIS1O_NS1T_17LinearCombinationISJ_fSJ_fLNS_15FloatRoundStyleE2EEESI_S1Q_JEEENSA_5SM1004TMEM4LOAD26SM100_TMEM_LOAD_16dp32b32xES15_NS16_IS18_S1A_NSW_INSB_IJS1B_SG_EEENSB_IJSG_SD_EEEEEEENSA_39AutoVectorizingCopyWithAssumedAlignmentILi128EEENSA_14SM90_TMA_STOREES26_S28_S28_EEEvvEEEEvNT_6ParamsE --------------------------
	.section	.nv.info._ZN7cutlass13device_kernelINS_4conv6kernel13ConvUniversalINS1_16ConvProblemShapeILNS1_8OperatorE2ELi3EEENS1_10collective14CollectiveConvINS1_47MainloopSm100TmaUmmaWarpSpecializedImplicitGemmILS5_2ELi27ELi3ELi1ELi2EN4cute5tupleIJNSA_1CILi1EEESD_SD_EEEEENSB_IJNSC_ILi64EEENSB_IJSG_EEESH_EEENS_12float_e4m3_tESJ_NSA_8TiledMMAINSA_8MMA_AtomIJNSA_10MMA_TraitsINSA_19SM100_MMA_F8F6F4_SSEJSJ_SJ_fSG_SG_NSA_17integral_constantINSA_4UMMA5MajorELSQ_1EEESR_NSO_INSP_7ScaleInELSS_0EEEST_EEEEEENSA_6LayoutISE_NSB_IJNSC_ILi0EEESX_SX_EEEEENSB_IJNSA_10UnderscoreES10_S10_EEEEENS7_6detail27Sm100ImplicitGemmTileTraitsINSA_13SM90_TMA_LOADENSA_14ComposedLayoutINSA_7SwizzleILi2ELi4ELi3EEENSA_18smem_ptr_flag_bitsILi8EEENSW_INSB_IJSG_NSC_ILi8EEEEEENSB_IJSD_SG_EEEEEEEvEENS14_INSA_20SM90_TMA_LOAD_IM2COLES1F_vEEEENS_8epilogue10collective18CollectiveEpilogueINS1K_23Sm100TmaWarpSpecializedILi1ELi1ELi32ELb0ELb0EEEJSI_NSB_IJNSW_ISG_SD_EES1P_EEESJ_NSB_IJlNSB_IJSD_lllEEESX_EEESJ_S1S_NS1K_6fusion15FusionCallbacksIS1O_NS1T_17LinearCombinationISJ_fSJ_fLNS_15FloatRoundStyleE2EEESI_S1Q_JEEENSA_5SM1004TMEM4LOAD26SM100_TMEM_LOAD_16dp32b32xES15_NS16_IS18_S1A_NSW_INSB_IJS1B_SG_EEENSB_IJSG_SD_EEEEEEENSA_39AutoVectorizingCopyWithAssumedAlignmentILi128EEENSA_14SM90_TMA_STOREES26_S28_S28_EEEvvEEEEvNT_6ParamsE,"",@"SHT_CUDA_INFO"
	.sectionflags	@""
	.align	4


	//----- nvinfo : EIATTR_CUDA_API_VERSION
	.align		4
        /*0000*/ 	.byte	0x04, 0x37
        /*0002*/ 	.short	(.L_31 - .L_30)
.L_30:
        /*0004*/ 	.word	0x00000082


	//----- nvinfo : EIATTR_KPARAM_INFO
	.align		4
.L_31:
        /*0008*/ 	.byte	0x04, 0x17
        /*000a*/ 	.short	(.L_33 - .L_32)
.L_32:
        /*000c*/ 	.word	0x00000000
        /*0010*/ 	.short	0x0000
        /*0012*/ 	.short	0x0000
        /*0014*/ 	.byte	0x00, 0xf0, 0x01, 0x24


	//----- nvinfo : EIATTR_AT_ENTRY_FRAGMENTS
	.align		4
.L_33:
        /*0018*/ 	.byte	0x04, 0x4f
        /*001a*/ 	.short	(.L_35 - .L_34)


	//   ....[0]....
.L_34:
        /*001c*/ 	.word	0x00000006


	//----- nvinfo : EIATTR_RESERVED_SMEM_USED
	.align		4
.L_35:
        /*0020*/ 	.byte	0x01, 0x41
	.zero		2


	//----- nvinfo : EIATTR_SPARSE_MMA_MASK
	.align		4
        /*0024*/ 	.byte	0x03, 0x50
        /*0026*/ 	.short	0x0000


	//----- nvinfo : EIATTR_TCGEN05_1CTA_USED
	.align		4
        /*0028*/ 	.byte	0x01, 0x51
	.zero		2


	//----- nvinfo : EIATTR_MAXREG_COUNT
	.align		4
        /*002c*/ 	.byte	0x03, 0x1b
        /*002e*/ 	.short	0x00ff


	//----- nvinfo : EIATTR_NUM_BARRIERS
	.align		4
        /*0030*/ 	.byte	0x02, 0x4c
        /*0032*/ 	.byte	0x07
	.zero		1


	//----- nvinfo : EIATTR_EXTERNS
	.align		4
        /*0034*/ 	.byte	0x04, 0x0f
        /*0036*/ 	.short	(.L_37 - .L_36)


	//   ....[0]....
	.align		4
.L_36:
        /*0038*/ 	.word	index@(__assertfail)


	//----- nvinfo : EIATTR_MERCURY_ISA_VERSION
	.align		4
.L_37:
        /*003c*/ 	.byte	0x03, 0x5f
        /*003e*/ 	.short	0x0101


	//----- nvinfo : EIATTR_INT_WARP_WIDE_INSTR_OFFSETS
	.align		4
        /*0040*/ 	.byte	0x04, 0x31
        /*0042*/ 	.short	(.L_39 - .L_38)


	//   ....[0]....
.L_38:
        /*0044*/ 	.word	0x00004fd0


	//   ....[1]....
        /*0048*/ 	.word	0x00004ff0


	//   ....[2]....
        /*004c*/ 	.word	0x00005020


	//----- nvinfo : EIATTR_COOP_GROUP_MASK_REGIDS
	.align		4
.L_39:
        /*0050*/ 	.byte	0x04, 0x29
        /*0052*/ 	.short	(.L_41 - .L_40)


	//   ....[0]....
.L_40:
        /*0054*/ 	.word	0xffffffff


	//   ....[1]....
        /*0058*/ 	.word	0xffffffff


	//   ....[2]....
        /*005c*/ 	.word	0xffffffff


	//   ....[3]....
        /*0060*/ 	.word	0xffffffff


	//   ....[4]....
        /*0064*/ 	.word	0xffffffff


	//   ....[5]....
        /*0068*/ 	.word	0xffffffff


	//   ....[6]....
        /*006c*/ 	.word	0xffffffff


	//   ....[7]....
        /*0070*/ 	.word	0xffffffff


	//   ....[8]....
        /*0074*/ 	.word	0xffffffff


	//   ....[9]....
        /*0078*/ 	.word	0xffffffff


	//   ....[10]....
        /*007c*/ 	.word	0xffffffff


	//   ....[11]....
        /*0080*/ 	.word	0xffffffff


	//----- nvinfo : EIATTR_COOP_GROUP_INSTR_OFFSETS
	.align		4
.L_41:
        /*0084*/ 	.byte	0x04, 0x28
        /*0086*/ 	.short	(.L_43 - .L_42)


	//   ....[0]....
.L_42:
        /*0088*/ 	.word	0x00000090


	//   ....[1]....
        /*008c*/ 	.word	0x00000520


	//   ....[2]....
        /*0090*/ 	.word	0x000009a0


	//   ....[3]....
        /*0094*/ 	.word	0x00000ae0


	//   ....[4]....
        /*0098*/ 	.word	0x00000be0


	//   ....[5]....
        /*009c*/ 	.word	0x00000d30


	//   ....[6]....
        /*00a0*/ 	.word	0x00002990


	//   ....[7]....
        /*00a4*/ 	.word	0x00004440


	//   ....[8]....
        /*00a8*/ 	.word	0x00004650


	//   ....[9]....
        /*00ac*/ 	.word	0x00004680


	//   ....[10]....
        /*00b0*/ 	.word	0x00004eb0


	//   ....[11]....
        /*00b4*/ 	.word	0x000050f0


	//----- nvinfo : EIATTR_VRC_CTA_INIT_COUNT
	.align		4
.L_43:
        /*00b8*/ 	.byte	0x02, 0x4a
        /*00ba*/ 	.byte	0x80
	.zero		1


	//----- nvinfo : EIATTR_SYSCALL_OFFSETS
	.align		4
        /*00bc*/ 	.byte	0x04, 0x46
        /*00be*/ 	.short	(.L_45 - .L_44)


	//   ....[0]....
.L_44:
        /*00c0*/ 	.word	0x00006e40


	//   ....[1]....
        /*00c4*/ 	.word	0x00006f80


	//   ....[2]....
        /*00c8*/ 	.word	0x000076b0


	//----- nvinfo : EIATTR_MBARRIER_INSTR_OFFSETS
	.align		4
.L_45:
        /*00cc*/ 	.byte	0x04, 0x39
        /*00ce*/ 	.short	(.L_47 - .L_46)


	//   ....[0]....
.L_46:
        /*00d0*/ 	.word	0x00000620
        /*00d4*/ 	.word	0x000000ff
        /*00d8*/ 	.word	0x00000000
        /*00dc*/ 	.short	0x0100
        /*00de*/ 	.byte	0x04
	.zero		1


	//   ....[1]....
        /*00e0*/ 	.word	0x00000630
        /*00e4*/ 	.word	0x000000ff
        /*00e8*/ 	.word	0x000000d8
        /*00ec*/ 	.short	0x0100
        /*00ee*/ 	.byte	0x04
	.zero		1


	//   ....[2]....
        /*00f0*/ 	.word	0x00000640
        /*00f4*/ 	.word	0x000000ff
        /*00f8*/ 	.word	0x00000008
        /*00fc*/ 	.short	0x0100
        /*00fe*/ 	.byte	0x04
	.zero		1


	//   ....[3]....
        /*0100*/ 	.word	0x00000650
        /*0104*/ 	.word	0x000000ff
        /*0108*/ 	.word	0x000000e0
        /*010c*/ 	.short	0x0100
        /*010e*/ 	.byte	0x04
	.zero		1


	//   ....[4]....
        /*0110*/ 	.word	0x00000660
        /*0114*/ 	.word	0x000000ff
        /*0118*/ 	.word	0x00000010
        /*011c*/ 	.short	0x0100
        /*011e*/ 	.byte	0x04
	.zero		1


	//   ....[5]....
        /*0120*/ 	.word	0x00000670
        /*0124*/ 	.word	0x000000ff
        /*0128*/ 	.word	0x000000e8
        /*012c*/ 	.short	0x0100
        /*012e*/ 	.byte	0x04
	.zero		1


	//   ....[6]....
        /*0130*/ 	.word	0x00000680
        /*0134*/ 	.word	0x000000ff
        /*0138*/ 	.word	0x00000018
        /*013c*/ 	.short	0x0100
        /*013e*/ 	.byte	0x04
	.zero		1


	//   ....[7]....
        /*0140*/ 	.word	0x00000690
        /*0144*/ 	.word	0x000000ff
        /*0148*/ 	.word	0x000000f0
        /*014c*/ 	.short	0x0100
        /*014e*/ 	.byte	0x04
	.zero		1


	//   ....[8]....
        /*0150*/ 	.word	0x000006a0
        /*0154*/ 	.word	0x000000ff
        /*0158*/ 	.word	0x00000020
        /*015c*/ 	.short	0x0100
        /*015e*/ 	.byte	0x04
	.zero		1


	//   ....[9]....
        /*0160*/ 	.word	0x000006b0
        /*0164*/ 	.word	0x000000ff
        /*0168*/ 	.word	0x000000f8
        /*016c*/ 	.short	0x0100
        /*016e*/ 	.byte	0x04
	.zero		1


	//   ....[10]....
        /*0170*/ 	.word	0x000006c0
        /*0174*/ 	.word	0x000000ff
        /*0178*/ 	.word	0x00000028
        /*017c*/ 	.short	0x0100
        /*017e*/ 	.byte	0x04
	.zero		1


	//   ....[11]....
        /*0180*/ 	.word	0x000006d0
        /*0184*/ 	.word	0x000000ff
        /*0188*/ 	.word	0x00000100
        /*018c*/ 	.short	0x0100
        /*018e*/ 	.byte	0x04
	.zero		1


	//   ....[12]....
        /*0190*/ 	.word	0x000006e0
        /*0194*/ 	.word	0x000000ff
        /*0198*/ 	.word	0x00000030
        /*019c*/ 	.short	0x0100
        /*019e*/ 	.byte	0x04
	.zero		1


	//   ....[13]....
        /*01a0*/ 	.word	0x000006f0
        /*01a4*/ 	.word	0x000000ff
        /*01a8*/ 	.word	0x00000108
        /*01ac*/ 	.short	0x0100
        /*01ae*/ 	.byte	0x04
	.zero		1


	//   ....[14]....
        /*01b0*/ 	.word	0x00000700
        /*01b4*/ 	.word	0x000000ff
        /*01b8*/ 	.word	0x00000038
        /*01bc*/ 	.short	0x0100
        /*01be*/ 	.byte	0x04
	.zero		1


	//   ....[15]....
        /*01c0*/ 	.word	0x00000710
        /*01c4*/ 	.word	0x000000ff
        /*01c8*/ 	.word	0x00000110
        /*01cc*/ 	.short	0x0100
        /*01ce*/ 	.byte	0x04
	.zero		1


	//   ....[16]....
        /*01d0*/ 	.word	0x00000720
        /*01d4*/ 	.word	0x000000ff
        /*01d8*/ 	.word	0x00000040
        /*01dc*/ 	.short	0x0100
        /*01de*/ 	.byte	0x04
	.zero		1


	//   ....[17]....
        /*01e0*/ 	.word	0x00000730
        /*01e4*/ 	.word	0x000000ff
        /*01e8*/ 	.word	0x00000118
        /*01ec*/ 	.short	0x0100
        /*01ee*/ 	.byte	0x04
	.zero		1


	//   ....[18]....
        /*01f0*/ 	.word	0x00000740
        /*01f4*/ 	.word	0x000000ff
        /*01f8*/ 	.word	0x00000048
        /*01fc*/ 	.short	0x0100
        /*01fe*/ 	.byte	0x04
	.zero		1


	//   ....[19]....
        /*0200*/ 	.word	0x00000750
        /*0204*/ 	.word	0x000000ff
        /*0208*/ 	.word	0x00000120
        /*020c*/ 	.short	0x0100
        /*020e*/ 	.byte	0x04
	.zero		1


	//   ....[20]....
        /*0210*/ 	.word	0x00000760
        /*0214*/ 	.word	0x000000ff
        /*0218*/ 	.word	0x00000050
        /*021c*/ 	.short	0x0100
        /*021e*/ 	.byte	0x04
	.zero		1


	//   ....[21]....
        /*0220*/ 	.word	0x00000770
        /*0224*/ 	.word	0x000000ff
        /*0228*/ 	.word	0x00000128
        /*022c*/ 	.short	0x0100
        /*022e*/ 	.byte	0x04
	.zero		1


	//   ....[22]....
        /*0230*/ 	.word	0x00000780
        /*0234*/ 	.word	0x000000ff
        /*0238*/ 	.word	0x00000058
        /*023c*/ 	.short	0x0100
        /*023e*/ 	.byte	0x04
	.zero		1


	//   ....[23]....
        /*0240*/ 	.word	0x00000790
        /*0244*/ 	.word	0x000000ff
        /*0248*/ 	.word	0x00000130
        /*024c*/ 	.short	0x0100
        /*024e*/ 	.byte	0x04
	.zero		1


	//   ....[24]....
        /*0250*/ 	.word	0x000007a0
        /*0254*/ 	.word	0x000000ff
        /*0258*/ 	.word	0x00000060
        /*025c*/ 	.short	0x0100
        /*025e*/ 	.byte	0x04
	.zero		1


	//   ....[25]....
        /*0260*/ 	.word	0x000007b0
        /*0264*/ 	.word	0x000000ff
        /*0268*/ 	.word	0x00000138
        /*026c*/ 	.short	0x0100
        /*026e*/ 	.byte	0x04
	.zero		1


	//   ....[26]....
        /*0270*/ 	.word	0x000007c0
        /*0274*/ 	.word	0x000000ff
        /*0278*/ 	.word	0x00000068
        /*027c*/ 	.short	0x0100
        /*027e*/ 	.byte	0x04
	.zero		1


	//   ....[27]....
        /*0280*/ 	.word	0x000007d0
        /*0284*/ 	.word	0x000000ff
        /*0288*/ 	.word	0x00000140
        /*028c*/ 	.short	0x0100
        /*028e*/ 	.byte	0x04
	.zero		1


	//   ....[28]....
        /*0290*/ 	.word	0x000007e0
        /*0294*/ 	.word	0x000000ff
        /*0298*/ 	.word	0x00000070
        /*029c*/ 	.short	0x0100
        /*029e*/ 	.byte	0x04
	.zero		1


	//   ....[29]....
        /*02a0*/ 	.word	0x000007f0
        /*02a4*/ 	.word	0x000000ff
        /*02a8*/ 	.word	0x00000148
        /*02ac*/ 	.short	0x0100
        /*02ae*/ 	.byte	0x04
	.zero		1


	//   ....[30]....
        /*02b0*/ 	.word	0x00000800
        /*02b4*/ 	.word	0x000000ff
        /*02b8*/ 	.word	0x00000078
        /*02bc*/ 	.short	0x0100
        /*02be*/ 	.byte	0x04
	.zero		1


	//   ....[31]....
        /*02c0*/ 	.word	0x00000810
        /*02c4*/ 	.word	0x000000ff
        /*02c8*/ 	.word	0x00000150
        /*02cc*/ 	.short	0x0100
        /*02ce*/ 	.byte	0x04
	.zero		1


	//   ....[32]....
        /*02d0*/ 	.word	0x00000820
        /*02d4*/ 	.word	0x000000ff
        /*02d8*/ 	.word	0x00000080
        /*02dc*/ 	.short	0x0100
        /*02de*/ 	.byte	0x04
	.zero		1


	//   ....[33]....
        /*02e0*/ 	.word	0x00000830
        /*02e4*/ 	.word	0x000000ff
        /*02e8*/ 	.word	0x00000158
        /*02ec*/ 	.short	0x0100
        /*02ee*/ 	.byte	0x04
	.zero		1


	//   ....[34]....
        /*02f0*/ 	.word	0x00000840
        /*02f4*/ 	.word	0x000000ff
        /*02f8*/ 	.word	0x00000088
        /*02fc*/ 	.short	0x0100
        /*02fe*/ 	.byte	0x04
	.zero		1


	//   ....[35]....
        /*0300*/ 	.word	0x00000850
        /*0304*/ 	.word	0x000000ff
        /*0308*/ 	.word	0x00000160
        /*030c*/ 	.short	0x0100
        /*030e*/ 	.byte	0x04
	.zero		1


	//   ....[36]....
        /*0310*/ 	.word	0x00000860
        /*0314*/ 	.word	0x000000ff
        /*0318*/ 	.word	0x00000090
        /*031c*/ 	.short	0x0100
        /*031e*/ 	.byte	0x04
	.zero		1


	//   ....[37]....
        /*0320*/ 	.word	0x00000870
        /*0324*/ 	.word	0x000000ff
        /*0328*/ 	.word	0x00000168
        /*032c*/ 	.short	0x0100
        /*032e*/ 	.byte	0x04
	.zero		1


	//   ....[38]....
        /*0330*/ 	.word	0x00000880
        /*0334*/ 	.word	0x000000ff
        /*0338*/ 	.word	0x00000098
        /*033c*/ 	.short	0x0100
        /*033e*/ 	.byte	0x04
	.zero		1


	//   ....[39]....
        /*0340*/ 	.word	0x00000890
        /*0344*/ 	.word	0x000000ff
        /*0348*/ 	.word	0x00000170
        /*034c*/ 	.short	0x0100
        /*034e*/ 	.byte	0x04
	.zero		1


	//   ....[40]....
        /*0350*/ 	.word	0x000008a0
        /*0354*/ 	.word	0x000000ff
        /*0358*/ 	.word	0x000000a0
        /*035c*/ 	.short	0x0100
        /*035e*/ 	.byte	0x04
	.zero		1


	//   ....[41]....
        /*0360*/ 	.word	0x000008b0
        /*0364*/ 	.word	0x000000ff
        /*0368*/ 	.word	0x00000178
        /*036c*/ 	.short	0x0100
        /*036e*/ 	.byte	0x04
	.zero		1


	//   ....[42]....
        /*0370*/ 	.word	0x000008c0
        /*0374*/ 	.word	0x000000ff
        /*0378*/ 	.word	0x000000a8
        /*037c*/ 	.short	0x0100
        /*037e*/ 	.byte	0x04
	.zero		1


	//   ....[43]....
        /*0380*/ 	.word	0x000008d0
        /*0384*/ 	.word	0x000000ff
        /*0388*/ 	.word	0x00000180
        /*038c*/ 	.short	0x0100
        /*038e*/ 	.byte	0x04
	.zero		1


	//   ....[44]....
        /*0390*/ 	.word	0x000008e0
        /*0394*/ 	.word	0x000000ff
        /*0398*/ 	.word	0x000000b0
        /*039c*/ 	.short	0x0100
        /*039e*/ 	.byte	0x04
	.zero		1


	//   ....[45]....
        /*03a0*/ 	.word	0x000008f0
        /*03a4*/ 	.word	0x000000ff
        /*03a8*/ 	.word	0x00000188
        /*03ac*/ 	.short	0x0100
        /*03ae*/ 	.byte	0x04
	.zero		1


	//   ....[46]....
        /*03b0*/ 	.word	0x00000900
        /*03b4*/ 	.word	0x000000ff
        /*03b8*/ 	.word	0x000000b8
        /*03bc*/ 	.short	0x0100
        /*03be*/ 	.byte	0x04
	.zero		1


	//   ....[47]....
        /*03c0*/ 	.word	0x00000910
        /*03c4*/ 	.word	0x000000ff
        /*03c8*/ 	.word	0x00000190
        /*03cc*/ 	.short	0x0100
        /*03ce*/ 	.byte	0x04
	.zero		1


	//   ....[48]....
        /*03d0*/ 	.word	0x00000920
        /*03d4*/ 	.word	0x000000ff
        /*03d8*/ 	.word	0x000000c0
        /*03dc*/ 	.short	0x0100
        /*03de*/ 	.byte	0x04
	.zero		1


	//   ....[49]....
        /*03e0*/ 	.word	0x00000930
        /*03e4*/ 	.word	0x000000ff
        /*03e8*/ 	.word	0x00000198
        /*03ec*/ 	.short	0x0100
        /*03ee*/ 	.byte	0x04
	.zero		1


	//   ....[50]....
        /*03f0*/ 	.word	0x00000940
        /*03f4*/ 	.word	0x000000ff
        /*03f8*/ 	.word	0x000000c8
        /*03fc*/ 	.short	0x0100
        /*03fe*/ 	.byte	0x04
	.zero		1


	//   ....[51]....
        /*0400*/ 	.word	0x00000950
        /*0404*/ 	.word	0x000000ff
        /*0408*/ 	.word	0x000001a0
        /*040c*/ 	.short	0x0100
        /*040e*/ 	.byte	0x04
	.zero		1


	//   ....[52]....
        /*0410*/ 	.word	0x00000960
        /*0414*/ 	.word	0x000000ff
        /*0418*/ 	.word	0x000000d0
        /*041c*/ 	.short	0x0100
        /*041e*/ 	.byte	0x04
	.zero		1


	//   ....[53]....
        /*0420*/ 	.word	0x00000970
        /*0424*/ 	.word	0x000000ff
        /*0428*/ 	.word	0x000001a8
        /*042c*/ 	.short	0x0100
        /*042e*/ 	.byte	0x04
	.zero		1


	//   ....[54]....
        /*0430*/ 	.word	0x00000ab0
        /*0434*/ 	.word	0x000000ff
        /*0438*/ 	.word	0x000001b0
        /*043c*/ 	.short	0x0100
        /*043e*/ 	.byte	0x04
	.zero		1


	//   ....[55]....
        /*0440*/ 	.word	0x00000ac0
        /*0444*/ 	.word	0x000000ff
        /*0448*/ 	.word	0x000001b8
        /*044c*/ 	.short	0x0100
        /*044e*/ 	.byte	0x04
	.zero		1


	//   ....[56]....
        /*0450*/ 	.word	0x00000bb0
        /*0454*/ 	.word	0x000000ff
        /*0458*/ 	.word	0x000001c0
        /*045c*/ 	.short	0x0100
        /*045e*/ 	.byte	0x06
	.zero		1


	//   ....[57]....
        /*0460*/ 	.word	0x00000bc0
        /*0464*/ 	.word	0x000000ff
        /*0468*/ 	.word	0x000001c8
        /*046c*/ 	.short	0x0100
        /*046e*/ 	.byte	0x06
	.zero		1


	//   ....[58]....
        /*0470*/ 	.word	0x00000d00
        /*0474*/ 	.word	0x000000ff
        /*0478*/ 	.word	0x000001d0
        /*047c*/ 	.short	0x0100
        /*047e*/ 	.byte	0x06
	.zero		1


	//   ....[59]....
        /*0480*/ 	.word	0x00000d10
        /*0484*/ 	.word	0x000000ff
        /*0488*/ 	.word	0x000001d8
        /*048c*/ 	.short	0x0100
        /*048e*/ 	.byte	0x06
	.zero		1


	//   ....[60]....
        /*0490*/ 	.word	0x00000e60
        /*0494*/ 	.word	0x000000ff
        /*0498*/ 	.word	0x000001e0
        /*049c*/ 	.short	0x0100
        /*049e*/ 	.byte	0x04
	.zero		1


	//   ....[61]....
        /*04a0*/ 	.word	0x00000e70
        /*04a4*/ 	.word	0x000000ff
        /*04a8*/ 	.word	0x000001f0
        /*04ac*/ 	.short	0x0100
        /*04ae*/ 	.byte	0x04
	.zero		1


	//   ....[62]....
        /*04b0*/ 	.word	0x00000e80
        /*04b4*/ 	.word	0x000000ff
        /*04b8*/ 	.word	0x000001e8
        /*04bc*/ 	.short	0x0100
        /*04be*/ 	.byte	0x04
	.zero		1


	//   ....[63]....
        /*04c0*/ 	.word	0x00000e90
        /*04c4*/ 	.word	0x000000ff
        /*04c8*/ 	.word	0x000001f8
        /*04cc*/ 	.short	0x0100
        /*04ce*/ 	.byte	0x04
	.zero		1


	//   ....[64]....
        /*04d0*/ 	.word	0x00001c90
        /*04d4*/ 	.word	0x000000ff
        /*04d8*/ 	.word	0x000000d8
        /*04dc*/ 	.short	0x010a
        /*04de*/ 	.byte	0x08
	.zero		1


	//   ....[65]....
        /*04e0*/ 	.word	0x00002010
        /*04e4*/ 	.word	0x000000ff
        /*04e8*/ 	.word	0x000000d8
        /*04ec*/ 	.short	0x010a
        /*04ee*/ 	.byte	0x29
	.zero		1


	//   ....[66]....
        /*04f0*/ 	.word	0x00002180
        /*04f4*/ 	.word	0x000000ff
        /*04f8*/ 	.word	0x000000d8
        /*04fc*/ 	.short	0x010a
        /*04fe*/ 	.byte	0x08
	.zero		1


	//   ....[67]....
        /*0500*/ 	.word	0x000023e0
        /*0504*/ 	.word	0x000000ff
        /*0508*/ 	.word	0x000001c8
        /*050c*/ 	.short	0x0101
        /*050e*/ 	.byte	0x2c
	.zero		1


	//   ....[68]....
        /*0510*/ 	.word	0x00002410
        /*0514*/ 	.word	0x000000ff
        /*0518*/ 	.word	0x000000d8
        /*051c*/ 	.short	0x010a
        /*051e*/ 	.byte	0x04
	.zero		1


	//   ....[69]....
        /*0520*/ 	.word	0x000025d0
        /*0524*/ 	.word	0x000000ff
        /*0528*/ 	.word	0x000000d8
        /*052c*/ 	.short	0x010a
        /*052e*/ 	.byte	0x21
	.zero		1


	//   ....[70]....
        /*0530*/ 	.word	0x00002740
        /*0534*/ 	.word	0x000000ff
        /*0538*/ 	.word	0x000000d8
        /*053c*/ 	.short	0x010a
        /*053e*/ 	.byte	0x08
	.zero		1


	//   ....[71]....
        /*0540*/ 	.word	0x000029a0
        /*0544*/ 	.word	0x000000ff
        /*0548*/ 	.word	0x000001d0
        /*054c*/ 	.short	0x010a
        /*054e*/ 	.byte	0x2c
	.zero		1


	//   ....[72]....
        /*0550*/ 	.word	0x00002a60
        /*0554*/ 	.word	0x000000ff
        /*0558*/ 	.word	0x00000000
        /*055c*/ 	.short	0x0101
        /*055e*/ 	.byte	0x04
	.zero		1


	//   ....[73]....
        /*0560*/ 	.word	0x00003050
        /*0564*/ 	.word	0x000000ff
        /*0568*/ 	.word	0x00000000
        /*056c*/ 	.short	0x010a
        /*056e*/ 	.byte	0x04
	.zero		1


	//   ....[74]....
        /*0570*/ 	.word	0x000030f0
        /*0574*/ 	.word	0x000000ff
        /*0578*/ 	.word	0x00000000
        /*057c*/ 	.short	0x010a
        /*057e*/ 	.byte	0x05
	.zero		1


	//   ....[75]....
        /*0580*/ 	.word	0x00003190
        /*0584*/ 	.word	0x000000ff
        /*0588*/ 	.word	0x00000000
        /*058c*/ 	.short	0x010a
        /*058e*/ 	.byte	0x05
	.zero		1


	//   ....[76]....
        /*0590*/ 	.word	0x00003230
        /*0594*/ 	.word	0x000000ff
        /*0598*/ 	.word	0x00000000
        /*059c*/ 	.short	0x010a
        /*059e*/ 	.byte	0x05
	.zero		1


	//   ....[77]....
        /*05a0*/ 	.word	0x000032d0
        /*05a4*/ 	.word	0x000000ff
        /*05a8*/ 	.word	0x00000000
        /*05ac*/ 	.short	0x010a
        /*05ae*/ 	.byte	0x05
	.zero		1


	//   ....[78]....
        /*05b0*/ 	.word	0x00003370
        /*05b4*/ 	.word	0x000000ff
        /*05b8*/ 	.word	0x00000000
        /*05bc*/ 	.short	0x010a
        /*05be*/ 	.byte	0x05
	.zero		1


	//   ....[79]....
        /*05c0*/ 	.word	0x00003410
        /*05c4*/ 	.word	0x000000ff
        /*05c8*/ 	.word	0x00000000
        /*05cc*/ 	.short	0x010a
        /*05ce*/ 	.byte	0x05
	.zero		1


	//   ....[80]....
        /*05d0*/ 	.word	0x000034b0
        /*05d4*/ 	.word	0x000000ff
        /*05d8*/ 	.word	0x00000000
        /*05dc*/ 	.short	0x010a
        /*05de*/ 	.byte	0x05
	.zero		1


	//   ....[81]....
        /*05e0*/ 	.word	0x00003550
        /*05e4*/ 	.word	0x000000ff
        /*05e8*/ 	.word	0x00000000
        /*05ec*/ 	.short	0x010a
        /*05ee*/ 	.byte	0x05
	.zero		1


	//   ....[82]....
        /*05f0*/ 	.word	0x000035f0
        /*05f4*/ 	.word	0x000000ff
        /*05f8*/ 	.word	0x00000000
        /*05fc*/ 	.short	0x010a
        /*05fe*/ 	.byte	0x05
	.zero		1


	//   ....[83]....
        /*0600*/ 	.word	0x00003690
        /*0604*/ 	.word	0x000000ff
        /*0608*/ 	.word	0x00000000
        /*060c*/ 	.short	0x010a
        /*060e*/ 	.byte	0x05
	.zero		1


	//   ....[84]....
        /*0610*/ 	.word	0x00003730
        /*0614*/ 	.word	0x000000ff
        /*0618*/ 	.word	0x00000000
        /*061c*/ 	.short	0x010a
        /*061e*/ 	.byte	0x05
	.zero		1


	//   ....[85]....
        /*0620*/ 	.word	0x000037d0
        /*0624*/ 	.word	0x000000ff
        /*0628*/ 	.word	0x00000000
        /*062c*/ 	.short	0x010a
        /*062e*/ 	.byte	0x05
	.zero		1


	//   ....[86]....
        /*0630*/ 	.word	0x00003870
        /*0634*/ 	.word	0x000000ff
        /*0638*/ 	.word	0x00000000
        /*063c*/ 	.short	0x010a
        /*063e*/ 	.byte	0x05
	.zero		1


	//   ....[87]....
        /*0640*/ 	.word	0x00003910
        /*0644*/ 	.word	0x000000ff
        /*0648*/ 	.word	0x00000000
        /*064c*/ 	.short	0x010a
        /*064e*/ 	.byte	0x05
	.zero		1


	//   ....[88]....
        /*0650*/ 	.word	0x000039b0
        /*0654*/ 	.word	0x000000ff
        /*0658*/ 	.word	0x00000000
        /*065c*/ 	.short	0x010a
        /*065e*/ 	.byte	0x05
	.zero		1


	//   ....[89]....
        /*0660*/ 	.word	0x00003a50
        /*0664*/ 	.word	0x000000ff
        /*0668*/ 	.word	0x00000000
        /*066c*/ 	.short	0x010a
        /*066e*/ 	.byte	0x05
	.zero		1


	//   ....[90]....
        /*0670*/ 	.word	0x00003af0
        /*0674*/ 	.word	0x000000ff
        /*0678*/ 	.word	0x00000000
        /*067c*/ 	.short	0x010a
        /*067e*/ 	.byte	0x05
	.zero		1


	//   ....[91]....
        /*0680*/ 	.word	0x00003b90
        /*0684*/ 	.word	0x000000ff
        /*0688*/ 	.word	0x00000000
        /*068c*/ 	.short	0x010a
        /*068e*/ 	.byte	0x05
	.zero		1


	//   ....[92]....
        /*0690*/ 	.word	0x00003c30
        /*0694*/ 	.word	0x000000ff
        /*0698*/ 	.word	0x00000000
        /*069c*/ 	.short	0x010a
        /*069e*/ 	.byte	0x05
	.zero		1


	//   ....[93]....
        /*06a0*/ 	.word	0x00003cd0
        /*06a4*/ 	.word	0x000000ff
        /*06a8*/ 	.word	0x00000000
        /*06ac*/ 	.short	0x010a
        /*06ae*/ 	.byte	0x05
	.zero		1


	//   ....[94]....
        /*06b0*/ 	.word	0x00003d70
        /*06b4*/ 	.word	0x000000ff
        /*06b8*/ 	.word	0x00000000
        /*06bc*/ 	.short	0x010a
        /*06be*/ 	.byte	0x05
	.zero		1


	//   ....[95]....
        /*06c0*/ 	.word	0x00003e10
        /*06c4*/ 	.word	0x000000ff
        /*06c8*/ 	.word	0x00000000
        /*06cc*/ 	.short	0x010a
        /*06ce*/ 	.byte	0x05
	.zero		1


	//   ....[96]....
        /*06d0*/ 	.word	0x00003eb0
        /*06d4*/ 	.word	0x000000ff
        /*06d8*/ 	.word	0x00000000
        /*06dc*/ 	.short	0x010a
        /*06de*/ 	.byte	0x05
	.zero		1


	//   ....[97]....
        /*06e0*/ 	.word	0x00003f50
        /*06e4*/ 	.word	0x000000ff
        /*06e8*/ 	.word	0x00000000
        /*06ec*/ 	.short	0x010a
        /*06ee*/ 	.byte	0x05
	.zero		1


	//   ....[98]....
        /*06f0*/ 	.word	0x00003ff0
        /*06f4*/ 	.word	0x000000ff
        /*06f8*/ 	.word	0x00000000
        /*06fc*/ 	.short	0x010a
        /*06fe*/ 	.byte	0x05
	.zero		1


	//   ....[99]....
        /*0700*/ 	.word	0x000040a0
        /*0704*/ 	.word	0x00000000
        /*0708*/ 	.word	0x00000000
        /*070c*/ 	.short	0x010a
        /*070e*/ 	.byte	0xff
	.zero		1


	//   ....[100]....
        /*0710*/ 	.word	0x000041f0
        /*0714*/ 	.word	0x000000ff
        /*0718*/ 	.word	0x000001d8
        /*071c*/ 	.short	0x010a
        /*071e*/ 	.byte	0x04
	.zero		1


	//   ....[101]....
        /*0720*/ 	.word	0x00004290
        /*0724*/ 	.word	0x000000ff
        /*0728*/ 	.word	0x000001d0
        /*072c*/ 	.short	0x010a
        /*072e*/ 	.byte	0x04
	.zero		1


	//   ....[102]....
        /*0730*/ 	.word	0x00004330
        /*0734*/ 	.word	0x000000ff
        /*0738*/ 	.word	0x00000000
        /*073c*/ 	.short	0x0101
        /*073e*/ 	.byte	0x05
	.zero		1


	//   ....[103]....
        /*0740*/ 	.word	0x00004370
        /*0744*/ 	.word	0x000000ff
        /*0748*/ 	.word	0x000001d8
        /*074c*/ 	.short	0x0106
        /*074e*/ 	.byte	0x04
	.zero		1


	//   ....[104]....
        /*0750*/ 	.word	0x000043b0
        /*0754*/ 	.word	0x00000000
        /*0758*/ 	.word	0x000001d8
        /*075c*/ 	.short	0x010a
        /*075e*/ 	.byte	0xff
	.zero		1


	//   ....[105]....
        /*0760*/ 	.word	0x000048b0
        /*0764*/ 	.word	0x000000ff
        /*0768*/ 	.word	0x000001d0
        /*076c*/ 	.short	0x010a
        /*076e*/ 	.byte	0x13
	.zero		1


	//   ....[106]....
        /*0770*/ 	.word	0x00004960
        /*0774*/ 	.word	0x000000ff
        /*0778*/ 	.word	0x00000000
        /*077c*/ 	.short	0x0101
        /*077e*/ 	.byte	0x1d
	.zero		1


	//   ....[107]....
        /*0780*/ 	.word	0x00004970
        /*0784*/ 	.word	0x000000ff
        /*0788*/ 	.word	0x000001f0
        /*078c*/ 	.short	0x010a
        /*078e*/ 	.byte	0x17
	.zero		1


	//   ....[108]....
        /*0790*/ 	.word	0x00004a00
        /*0794*/ 	.word	0x000000ff
        /*0798*/ 	.word	0x00000000
        /*079c*/ 	.short	0x010a
        /*079e*/ 	.byte	0x04
	.zero		1


	//   ....[109]....
        /*07a0*/ 	.word	0x00004aa0
        /*07a4*/ 	.word	0x000000ff
        /*07a8*/ 	.word	0x00000000
        /*07ac*/ 	.short	0x010a
        /*07ae*/ 	.byte	0x0f
	.zero		1


	//   ....[110]....
        /*07b0*/ 	.word	0x00004be0
        /*07b4*/ 	.word	0x000000ff
        /*07b8*/ 	.word	0x00000000
        /*07bc*/ 	.short	0x010a
        /*07be*/ 	.byte	0x04
	.zero		1


	//   ....[111]....
        /*07c0*/ 	.word	0x00004e00
        /*07c4*/ 	.word	0x000000ff
        /*07c8*/ 	.word	0x00000000
        /*07cc*/ 	.short	0x010a
        /*07ce*/ 	.byte	0x04
	.zero		1


	//   ....[112]....
        /*07d0*/ 	.word	0x00004e90
        /*07d4*/ 	.word	0x000000ff
        /*07d8*/ 	.word	0x00000000
        /*07dc*/ 	.short	0x010a
        /*07de*/ 	.byte	0x04
	.zero		1


	//   ....[113]....
        /*07e0*/ 	.word	0x00005620
        /*07e4*/ 	.word	0x000000ff
        /*07e8*/ 	.word	0x000001d0
        /*07ec*/ 	.short	0x010a
        /*07ee*/ 	.byte	0x13
	.zero		1


	//   ....[114]....
        /*07f0*/ 	.word	0x000056c0
        /*07f4*/ 	.word	0x000000ff
        /*07f8*/ 	.word	0x00000000
        /*07fc*/ 	.short	0x0101
        /*07fe*/ 	.byte	0x2e
	.zero		1


	//   ....[115]....
        /*0800*/ 	.word	0x00005c20
        /*0804*/ 	.word	0x000000ff
        /*0808*/ 	.word	0x000001c8
        /*080c*/ 	.short	0x010a
        /*080e*/ 	.byte	0x13
	.zero		1


	//   ....[116]....
        /*0810*/ 	.word	0x00005d90
        /*0814*/ 	.word	0x000000ff
        /*0818*/ 	.word	0x000001b8
        /*081c*/ 	.short	0x010a
        /*081e*/ 	.byte	0x13
	.zero		1


	//   ....[117]....
        /*0820*/ 	.word	0x000062b0
        /*0824*/ 	.word	0x000000ff
        /*0828*/ 	.word	0x000001b0
        /*082c*/ 	.short	0x010b
        /*082e*/ 	.byte	0x13
	.zero		1


	//   ....[118]....
        /*0830*/ 	.word	0x000062e0
        /*0834*/ 	.word	0x000000ff
        /*0838*/ 	.word	0x00000000
        /*083c*/ 	.short	0x0101
        /*083e*/ 	.byte	0x30
	.zero		1


	//   ....[119]....
        /*0840*/ 	.word	0x00006370
        /*0844*/ 	.word	0x00000000
        /*0848*/ 	.word	0x000001b8
        /*084c*/ 	.short	0x010a
        /*084e*/ 	.byte	0xff
	.zero		1


	//   ....[120]....
        /*0850*/ 	.word	0x00006700
        /*0854*/ 	.word	0x000000ff
        /*0858*/ 	.word	0x000001d0
        /*085c*/ 	.short	0x010a
        /*085e*/ 	.byte	0x2b
	.zero		1


	//   ....[121]....
        /*0860*/ 	.word	0x000067d0
        /*0864*/ 	.word	0x000000ff
        /*0868*/ 	.word	0x00000000
        /*086c*/ 	.short	0x0101
        /*086e*/ 	.byte	0x04
	.zero		1


	//   ....[122]....
        /*0870*/ 	.word	0x000072e0
        /*0874*/ 	.word	0x000000ff
        /*0878*/ 	.word	0x000001b0
        /*087c*/ 	.short	0x010a
        /*087e*/ 	.byte	0x2b
	.zero		1


	//   ....[123]....
        /*0880*/ 	.word	0x000072f0
        /*0884*/ 	.word	0x00000048
        /*0888*/ 	.word	0x000001e0
        /*088c*/ 	.short	0x010a
        /*088e*/ 	.byte	0xff
	.zero		1


	//   ....[124]....
        /*0890*/ 	.word	0x00007440
        /*0894*/ 	.word	0x000000ff
        /*0898*/ 	.word	0x000001b0
        /*089c*/ 	.short	0x010a
        /*089e*/ 	.byte	0x2b
	.zero		1


	//   ....[125]....
        /*08a0*/ 	.word	0x00007530
        /*08a4*/ 	.word	0x000000ff
        /*08a8*/ 	.word	0x00000000
        /*08ac*/ 	.short	0x0101
        /*08ae*/ 	.byte	0x04
	.zero		1


	//   ....[126]....
        /*08b0*/ 	.word	0x00007590
        /*08b4*/ 	.word	0x00000048
        /*08b8*/ 	.word	0x000001e0
        /*08bc*/ 	.short	0x010a
        /*08be*/ 	.byte	0xff
	.zero		1


	//   ....[127]....
        /*08c0*/ 	.word	0x000079a0
        /*08c4*/ 	.word	0x000000ff
        /*08c8*/ 	.word	0x00000000
        /*08cc*/ 	.short	0x0101
        /*08ce*/ 	.byte	0x04
	.zero		1


	//   ....[128]....
        /*08d0*/ 	.word	0x00008800
        /*08d4*/ 	.word	0x00000000
        /*08d8*/ 	.word	0x000000d8
        /*08dc*/ 	.short	0x010a
        /*08de*/ 	.byte	0xff
	.zero		1


	//   ....[129]....
        /*08e0*/ 	.word	0x00008860
        /*08e4*/ 	.word	0x00000000
        /*08e8*/ 	.word	0x000000d8
        /*08ec*/ 	.short	0x010a
        /*08ee*/ 	.byte	0xff
	.zero		1


	//   ....[130]....
        /*08f0*/ 	.word	0x000088c0
        /*08f4*/ 	.word	0x00000000
        /*08f8*/ 	.word	0x000001d0
        /*08fc*/ 	.short	0x010a
        /*08fe*/ 	.byte	0xff
	.zero		1


	//   ....[131]....
        /*0900*/ 	.word	0x00008920
        /*0904*/ 	.word	0x00000000
        /*0908*/ 	.word	0x00000000
        /*090c*/ 	.short	0x010a
        /*090e*/ 	.byte	0xff
	.zero		1


	//   ....[132]....
        /*0910*/ 	.word	0x00008980
        /*0914*/ 	.word	0x00000000
        /*0918*/ 	.word	0x00000000
        /*091c*/ 	.short	0x010a
        /*091e*/ 	.byte	0xff
	.zero		1


	//   ....[133]....
        /*0920*/ 	.word	0x000089e0
        /*0924*/ 	.word	0x00000000
        /*0928*/ 	.word	0x00000000
        /*092c*/ 	.short	0x010a
        /*092e*/ 	.byte	0xff
	.zero		1


	//   ....[134]....
        /*0930*/ 	.word	0x00008a40
        /*0934*/ 	.word	0x00000000
        /*0938*/ 	.word	0x00000000
        /*093c*/ 	.short	0x010a
        /*093e*/ 	.byte	0xff
	.zero		1


	//   ....[135]....
        /*0940*/ 	.word	0x00008aa0
        /*0944*/ 	.word	0x00000000
        /*0948*/ 	.word	0x00000000
        /*094c*/ 	.short	0x010a
        /*094e*/ 	.byte	0xff
	.zero		1


	//   ....[136]....
        /*0950*/ 	.word	0x00008b00
        /*0954*/ 	.word	0x00000000
        /*0958*/ 	.word	0x00000000
        /*095c*/ 	.short	0x010a
        /*095e*/ 	.byte	0xff
	.zero		1


	//   ....[137]....
        /*0960*/ 	.word	0x00008b60
        /*0964*/ 	.word	0x00000000
        /*0968*/ 	.word	0x00000000
        /*096c*/ 	.short	0x010a
        /*096e*/ 	.byte	0xff
	.zero		1


	//   ....[138]....
        /*0970*/ 	.word	0x00008bc0
        /*0974*/ 	.word	0x00000000
        /*0978*/ 	.word	0x00000000
        /*097c*/ 	.short	0x010a
        /*097e*/ 	.byte	0xff
	.zero		1


	//   ....[139]....
        /*0980*/ 	.word	0x00008c20
        /*0984*/ 	.word	0x00000000
        /*0988*/ 	.word	0x00000000
        /*098c*/ 	.short	0x010a
        /*098e*/ 	.byte	0xff
	.zero		1


	//   ....[140]....
        /*0990*/ 	.word	0x00008c80
        /*0994*/ 	.word	0x00000000
        /*0998*/ 	.word	0x00000000
        /*099c*/ 	.short	0x010a
        /*099e*/ 	.byte	0xff
	.zero		1


	//   ....[141]....
        /*09a0*/ 	.word	0x00008ce0
        /*09a4*/ 	.word	0x00000000
        /*09a8*/ 	.word	0x00000000
        /*09ac*/ 	.short	0x010a
        /*09ae*/ 	.byte	0xff
	.zero		1


	//   ....[142]....
        /*09b0*/ 	.word	0x00008d40
        /*09b4*/ 	.word	0x00000000
        /*09b8*/ 	.word	0x00000000
        /*09bc*/ 	.short	0x010a
        /*09be*/ 	.byte	0xff
	.zero		1


	//   ....[143]....
        /*09c0*/ 	.word	0x00008da0
        /*09c4*/ 	.word	0x00000000
        /*09c8*/ 	.word	0x00000000
        /*09cc*/ 	.short	0x010a
        /*09ce*/ 	.byte	0xff
	.zero		1


	//   ....[144]....
        /*09d0*/ 	.word	0x00008e00
        /*09d4*/ 	.word	0x00000000
        /*09d8*/ 	.word	0x00000000
        /*09dc*/ 	.short	0x010a
        /*09de*/ 	.byte	0xff
	.zero		1


	//   ....[145]....
        /*09e0*/ 	.word	0x00008e60
        /*09e4*/ 	.word	0x00000000
        /*09e8*/ 	.word	0x00000000
        /*09ec*/ 	.short	0x010a
        /*09ee*/ 	.byte	0xff
	.zero		1


	//   ....[146]....
        /*09f0*/ 	.word	0x00008ec0
        /*09f4*/ 	.word	0x00000000
        /*09f8*/ 	.word	0x00000000
        /*09fc*/ 	.short	0x010a
        /*09fe*/ 	.byte	0xff
	.zero		1


	//   ....[147]....
        /*0a00*/ 	.word	0x00008f20
        /*0a04*/ 	.word	0x00000000
        /*0a08*/ 	.word	0x00000000
        /*0a0c*/ 	.short	0x010a
        /*0a0e*/ 	.byte	0xff
	.zero		1


	//   ....[148]....
        /*0a10*/ 	.word	0x00008f80
        /*0a14*/ 	.word	0x00000000
        /*0a18*/ 	.word	0x00000000
        /*0a1c*/ 	.short	0x010a
        /*0a1e*/ 	.byte	0xff
	.zero		1


	//   ....[149]....
        /*0a20*/ 	.word	0x00008fe0
        /*0a24*/ 	.word	0x00000000
        /*0a28*/ 	.word	0x00000000
        /*0a2c*/ 	.short	0x010a
        /*0a2e*/ 	.byte	0xff
	.zero		1


	//   ....[150]....
        /*0a30*/ 	.word	0x00009040
        /*0a34*/ 	.word	0x00000000
        /*0a38*/ 	.word	0x00000000
        /*0a3c*/ 	.short	0x010a
        /*0a3e*/ 	.byte	0xff
	.zero		1


	//   ....[151]....
        /*0a40*/ 	.word	0x000090a0
        /*0a44*/ 	.word	0x00000000
        /*0a48*/ 	.word	0x00000000
        /*0a4c*/ 	.short	0x010a
        /*0a4e*/ 	.byte	0xff
	.zero		1


	//   ....[152]....
        /*0a50*/ 	.word	0x00009100
        /*0a54*/ 	.word	0x00000000
        /*0a58*/ 	.word	0x00000000
        /*0a5c*/ 	.short	0x010a
        /*0a5e*/ 	.byte	0xff
	.zero		1


	//   ....[153]....
        /*0a60*/ 	.word	0x00009160
        /*0a64*/ 	.word	0x00000000
        /*0a68*/ 	.word	0x00000000
        /*0a6c*/ 	.short	0x010a
        /*0a6e*/ 	.byte	0xff
	.zero		1


	//   ....[154]....
        /*0a70*/ 	.word	0x000091c0
        /*0a74*/ 	.word	0x00000000
        /*0a78*/ 	.word	0x00000000
        /*0a7c*/ 	.short	0x010a
        /*0a7e*/ 	.byte	0xff
	.zero		1


	//   ....[155]....
        /*0a80*/ 	.word	0x00009220
        /*0a84*/ 	.word	0x00000000
        /*0a88*/ 	.word	0x00000000
        /*0a8c*/ 	.short	0x010a
        /*0a8e*/ 	.byte	0xff
	.zero		1


	//   ....[156]....
        /*0a90*/ 	.word	0x00009280
        /*0a94*/ 	.word	0x00000000
        /*0a98*/ 	.word	0x00000000
        /*0a9c*/ 	.short	0x010a
        /*0a9e*/ 	.byte	0xff
	.zero		1


	//   ....[157]....
        /*0aa0*/ 	.word	0x000092e0
        /*0aa4*/ 	.word	0x00000004
        /*0aa8*/ 	.word	0x000001d8
        /*0aac*/ 	.short	0x010a
        /*0aae*/ 	.byte	0xff
	.zero		1


	//   ....[158]....
        /*0ab0*/ 	.word	0x00009340
        /*0ab4*/ 	.word	0x00000004
        /*0ab8*/ 	.word	0x000001d0
        /*0abc*/ 	.short	0x010a
        /*0abe*/ 	.byte	0xff
	.zero		1


	//   ....[159]....
        /*0ac0*/ 	.word	0x000093a0
        /*0ac4*/ 	.word	0x00000000
        /*0ac8*/ 	.word	0x000001d0
        /*0acc*/ 	.short	0x010a
        /*0ace*/ 	.byte	0xff
	.zero		1


	//   ....[160]....
        /*0ad0*/ 	.word	0x00009400
        /*0ad4*/ 	.word	0x00000005
        /*0ad8*/ 	.word	0x000001f0
        /*0adc*/ 	.short	0x010a
        /*0ade*/ 	.byte	0xff
	.zero		1


	//   ....[161]....
        /*0ae0*/ 	.word	0x00009460
        /*0ae4*/ 	.word	0x00000000
        /*0ae8*/ 	.word	0x00000000
        /*0aec*/ 	.short	0x010a
        /*0aee*/ 	.byte	0xff
	.zero		1


	//   ....[162]....
        /*0af0*/ 	.word	0x000094c0
        /*0af4*/ 	.word	0x00000000
        /*0af8*/ 	.word	0x00000000
        /*0afc*/ 	.short	0x010a
        /*0afe*/ 	.byte	0xff
	.zero		1


	//   ....[163]....
        /*0b00*/ 	.word	0x00009520
        /*0b04*/ 	.word	0x00000000
        /*0b08*/ 	.word	0x00000000
        /*0b0c*/ 	.short	0x010a
        /*0b0e*/ 	.byte	0xff
	.zero		1


	//   ....[164]....
        /*0b10*/ 	.word	0x00009580
        /*0b14*/ 	.word	0x00000000
        /*0b18*/ 	.word	0x000001d0
        /*0b1c*/ 	.short	0x010a
        /*0b1e*/ 	.byte	0xff
	.zero		1


	//   ....[165]....
        /*0b20*/ 	.word	0x000095e0
        /*0b24*/ 	.word	0x00000000
        /*0b28*/ 	.word	0x000001c8
        /*0b2c*/ 	.short	0x010a
        /*0b2e*/ 	.byte	0xff
	.zero		1


	//   ....[166]....
        /*0b30*/ 	.word	0x00009640
        /*0b34*/ 	.word	0x00000009
        /*0b38*/ 	.word	0x000001b8
        /*0b3c*/ 	.short	0x010a
        /*0b3e*/ 	.byte	0xff
	.zero		1


	//   ....[167]....
        /*0b40*/ 	.word	0x000096a0
        /*0b44*/ 	.word	0x00000000
        /*0b48*/ 	.word	0x000001d0
        /*0b4c*/ 	.short	0x010a
        /*0b4e*/ 	.byte	0xff
	.zero		1


	//   ....[168]....
        /*0b50*/ 	.word	0x00009700
        /*0b54*/ 	.word	0x00000000
        /*0b58*/ 	.word	0x000001b0
        /*0b5c*/ 	.short	0x010a
        /*0b5e*/ 	.byte	0xff
	.zero		1


	//   ....[169]....
        /*0b60*/ 	.word	0x00009750
        /*0b64*/ 	.word	0x00000048
        /*0b68*/ 	.word	0x000001e0
        /*0b6c*/ 	.short	0x010a
        /*0b6e*/ 	.byte	0xff
	.zero		1


	//----- nvinfo : EIATTR_NUM_MBARRIERS
	.align		4
.L_47:
        /*0b70*/ 	.byte	0x03, 0x38
        /*0b72*/ 	.short	0x0040


	//----- nvinfo : EIATTR_EXIT_INSTR_OFFSETS
	.align		4
        /*0b74*/ 	.byte	0x04, 0x1c
        /*0b76*/ 	.short	(.L_49 - .L_48)


	//   ....[0]....
.L_48:
        /*0b78*/ 	.word	0x000040d0


	//   ....[1]....
        /*0b7c*/ 	.word	0x00004380


	//   ....[2]....
        /*0b80*/ 	.word	0x000043e0


	//   ....[3]....
        /*0b84*/ 	.word	0x00005100


	//   ....[4]....
        /*0b88*/ 	.word	0x000063a0


	//   ....[5]....
        /*0b8c*/ 	.word	0x000063e0


	//   ....[6]....
        /*0b90*/ 	.word	0x000087e0


	//----- nvinfo : EIATTR_MAX_THREADS
	.align		4
.L_49:
        /*0b94*/ 	.byte	0x04, 0x05
        /*0b96*/ 	.short	(.L_51 - .L_50)
.L_50:
        /*0b98*/ 	.word	0x00000100
        /*0b9c*/ 	.word	0x00000001
        /*0ba0*/ 	.word	0x00000001


	//----- nvinfo : EIATTR_CRS_STACK_SIZE
	.align		4
.L_51:
        /*0ba4*/ 	.byte	0x04, 0x1e
        /*0ba6*/ 	.short	(.L_53 - .L_52)
.L_52:
        /*0ba8*/ 	.word	0x00000000


	//----- nvinfo : EIATTR_CBANK_PARAM_SIZE
	.align		4
.L_53:
        /*0bac*/ 	.byte	0x03, 0x19
        /*0bae*/ 	.short	0x0900


	//----- nvinfo : EIATTR_PARAM_CBANK
	.align		4
        /*0bb0*/ 	.byte	0x04, 0x0a
        /*0bb2*/ 	.short	(.L_55 - .L_54)
	.align		4
.L_54:
        /*0bb4*/ 	.word	index@(.nv.constant0._ZN7cutlass13device_kernelINS_4conv6kernel13ConvUniversalINS1_16ConvProblemShapeILNS1_8OperatorE2ELi3EEENS1_10collective14CollectiveConvINS1_47MainloopSm100TmaUmmaWarpSpecializedImplicitGemmILS5_2ELi27ELi3ELi1ELi2EN4cute5tupleIJNSA_1CILi1EEESD_SD_EEEEENSB_IJNSC_ILi64EEENSB_IJSG_EEESH_EEENS_12float_e4m3_tESJ_NSA_8TiledMMAINSA_8MMA_AtomIJNSA_10MMA_TraitsINSA_19SM100_MMA_F8F6F4_SSEJSJ_SJ_fSG_SG_NSA_17integral_constantINSA_4UMMA5MajorELSQ_1EEESR_NSO_INSP_7ScaleInELSS_0EEEST_EEEEEENSA_6LayoutISE_NSB_IJNSC_ILi0EEESX_SX_EEEEENSB_IJNSA_10UnderscoreES10_S10_EEEEENS7_6detail27Sm100ImplicitGemmTileTraitsINSA_13SM90_TMA_LOADENSA_14ComposedLayoutINSA_7SwizzleILi2ELi4ELi3EEENSA_18smem_ptr_flag_bitsILi8EEENSW_INSB_IJSG_NSC_ILi8EEEEEENSB_IJSD_SG_EEEEEEEvEENS14_INSA_20SM90_TMA_LOAD_IM2COLES1F_vEEEENS_8epilogue10collective18CollectiveEpilogueINS1K_23Sm100TmaWarpSpecializedILi1ELi1ELi32ELb0ELb0EEEJSI_NSB_IJNSW_ISG_SD_EES1P_EEESJ_NSB_IJlNSB_IJSD_lllEEESX_EEESJ_S1S_NS1K_6fusion15FusionCallbacksIS1O_NS1T_17LinearCombinationISJ_fSJ_fLNS_15FloatRoundStyleE2EEESI_S1Q_JEEENSA_5SM1004TMEM4LOAD26SM100_TMEM_LOAD_16dp32b32xES15_NS16_IS18_S1A_NSW_INSB_IJS1B_SG_EEENSB_IJSG_SD_EEEEEEENSA_39AutoVectorizingCopyWithAssumedAlignmentILi128EEENSA_14SM90_TMA_STOREES26_S28_S28_EEEvvEEEEvNT_6ParamsE)
        /*0bb8*/ 	.short	0x0380
        /*0bba*/ 	.short	0x0900


	//----- nvinfo : EIATTR_SW_WAR
	.align		4
.L_55:
        /*0bbc*/ 	.byte	0x04, 0x36
        /*0bbe*/ 	.short	(.L_57 - .L_56)
.L_56:
        /*0bc0*/ 	.word	0x00000008
.L_57:


//--------------------- .nv.callgraph             --------------------------
	.section	.nv.callgraph,"",@"SHT_CUDA_CALLGRAPH"
	.align	4
	.sectionentsize	8
	.align		4
        /*0000*/ 	.word	0x00000000
	.align		4
        /*0004*/ 	.word	0xffffffff
	.align		4
        /*0008*/ 	.word	index@(_ZN7cutlass13device_kernelINS_4conv6kernel13ConvUniversalINS1_16ConvProblemShapeILNS1_8OperatorE2ELi3EEENS1_10collective14CollectiveConvINS1_47MainloopSm100TmaUmmaWarpSpecializedImplicitGemmILS5_2ELi27ELi3ELi1ELi2EN4cute5tupleIJNSA_1CILi1EEESD_SD_EEEEENSB_IJNSC_ILi64EEENSB_IJSG_EEESH_EEENS_12float_e4m3_tESJ_NSA_8TiledMMAINSA_8MMA_AtomIJNSA_10MMA_TraitsINSA_19SM100_MMA_F8F6F4_SSEJSJ_SJ_fSG_SG_NSA_17integral_constantINSA_4UMMA5MajorELSQ_1EEESR_NSO_INSP_7ScaleInELSS_0EEEST_EEEEEENSA_6LayoutISE_NSB_IJNSC_ILi0EEESX_SX_EEEEENSB_IJNSA_10UnderscoreES10_S10_EEEEENS7_6detail27Sm100ImplicitGemmTileTraitsINSA_13SM90_TMA_LOADENSA_14ComposedLayoutINSA_7SwizzleILi2ELi4ELi3EEENSA_18smem_ptr_flag_bitsILi8EEENSW_INSB_IJSG_NSC_ILi8EEEEEENSB_IJSD_SG_EEEEEEEvEENS14_INSA_20SM90_TMA_LOAD_IM2COLES1F_vEEEENS_8epilogue10collective18CollectiveEpilogueINS1K_23Sm100TmaWarpSpecializedILi1ELi1ELi32ELb0ELb0EEEJSI_NSB_IJNSW_ISG_SD_EES1P_EEESJ_NSB_IJlNSB_IJSD_lllEEESX_EEESJ_S1S_NS1K_6fusion15FusionCallbacksIS1O_NS1T_17LinearCombinationISJ_fSJ_fLNS_15FloatRoundStyleE2EEESI_S1Q_JEEENSA_5SM1004TMEM4LOAD26SM100_TMEM_LOAD_16dp32b32xES15_NS16_IS18_S1A_NSW_INSB_IJS1B_SG_EEENSB_IJSG_SD_EEEEEEENSA_39AutoVectorizingCopyWithAssumedAlignmentILi128EEENSA_14SM90_TMA_STOREES26_S28_S28_EEEvvEEEEvNT_6ParamsE)
	.align		4
        /*000c*/ 	.word	index@(__assertfail)
	.align		4
        /*0010*/ 	.word	0x00000000
	.align		4
        /*0014*/ 	.word	0xfffffffe
	.align		4
        /*0018*/ 	.word	0x00000000
	.align		4
        /*001c*/ 	.word	0xfffffffd
	.align		4
        /*0020*/ 	.word	0x00000000
	.align		4
        /*0024*/ 	.word	0xfffffffc


//--------------------- .nv.constant4             --------------------------
	.section	.nv.constant4,"a",@progbits
	.align	8
	.align		8
.nv.constant4:
        /*0000*/ 	.dword	__assertfail
	.align		8
        /*0008*/ 	.dword	__unnamed_1
	.align		8
        /*0010*/ 	.dword	__unnamed_2
	.align		8
        /*0018*/ 	.dword	_ZN39_INTERNAL_8d150120_4_k_cu_7ffc1109_33244cuda3std3__45__cpo5beginE
	.align		8
        /*0020*/ 	.dword	_ZN39_INTERNAL_8d150120_4_k_cu_7ffc1109_33244cuda3std3__45__cpo3endE
	.align		8
        /*0028*/ 	.dword	_ZN39_INTERNAL_8d150120_4_k_cu_7ffc1109_33244cuda3std3__45__cpo6cbeginE
	.align		8
        /*0030*/ 	.dword	_ZN39_INTERNAL_8d150120_4_k_cu_7ffc1109_33244cuda3std3__45__cpo4cendE
	.align		8
        /*0038*/ 	.dword	_ZN39_INTERNAL_8d150120_4_k_cu_7ffc1109_33244cuda3std3__441_GLOBAL__N__8d150120_4_k_cu_7ffc1109_33246ignoreE
	.align		8
        /*0040*/ 	.dword	_ZN39_INTERNAL_8d150120_4_k_cu_7ffc1109_33244cuda3std3__419piecewise_constructE
	.align		8
        /*0048*/ 	.dword	_ZN39_INTERNAL_8d150120_4_k_cu_7ffc1109_33244cuda3std3__48in_placeE
	.align		8
        /*0050*/ 	.dword	_ZN39_INTERNAL_8d150120_4_k_cu_7ffc1109_33244cuda3std6ranges3__45__cpo4swapE
	.align		8
        /*0058*/ 	.dword	_ZN39_INTERNAL_8d150120_4_k_cu_7ffc1109_33244cuda3std6ranges3__45__cpo9iter_moveE
	.align		8
        /*0060*/ 	.dword	_ZN39_INTERNAL_8d150120_4_k_cu_7ffc1109_33244cute7productE
	.align		8
        /*0068*/ 	.dword	_ZN39_INTERNAL_8d150120_4_k_cu_7ffc1109_33244cute1_E
	.align		8
        /*0070*/ 	.dword	$str$27
	.align		8
        /*0078*/ 	.dword	$str$28
	.align		8
        /*0080*/ 	.dword	$str$29
	.align		8
        /*0088*/ 	.dword	$str$30


//--------------------- .text._ZN7cutlass13device_kernelINS_4conv6kernel13ConvUniversalINS1_16ConvProblemShapeILNS1_8OperatorE2ELi3EEENS1_10collective14CollectiveConvINS1_47MainloopSm100TmaUmmaWarpSpecializedImplicitGemmILS5_2ELi27ELi3ELi1ELi2EN4cute5tupleIJNSA_1CILi1EEESD_SD_EEEEENSB_IJNSC_ILi64EEENSB_IJSG_EEESH_EEENS_12float_e4m3_tESJ_NSA_8TiledMMAINSA_8MMA_AtomIJNSA_10MMA_TraitsINSA_19SM100_MMA_F8F6F4_SSEJSJ_SJ_fSG_SG_NSA_17integral_constantINSA_4UMMA5MajorELSQ_1EEESR_NSO_INSP_7ScaleInELSS_0EEEST_EEEEEENSA_6LayoutISE_NSB_IJNSC_ILi0EEESX_SX_EEEEENSB_IJNSA_10UnderscoreES10_S10_EEEEENS7_6detail27Sm100ImplicitGemmTileTraitsINSA_13SM90_TMA_LOADENSA_14ComposedLayoutINSA_7SwizzleILi2ELi4ELi3EEENSA_18smem_ptr_flag_bitsILi8EEENSW_INSB_IJSG_NSC_ILi8EEEEEENSB_IJSD_SG_EEEEEEEvEENS14_INSA_20SM90_TMA_LOAD_IM2COLES1F_vEEEENS_8epilogue10collective18CollectiveEpilogueINS1K_23Sm100TmaWarpSpecializedILi1ELi1ELi32ELb0ELb0EEEJSI_NSB_IJNSW_ISG_SD_EES1P_EEESJ_NSB_IJlNSB_IJSD_lllEEESX_EEESJ_S1S_NS1K_6fusion15FusionCallbacksIS1O_NS1T_17LinearCombinationISJ_fSJ_fLNS_15FloatRoundStyleE2EEESI_S1Q_JEEENSA_5SM1004TMEM4LOAD26SM100_TMEM_LOAD_16dp32b32xES15_NS16_IS18_S1A_NSW_INSB_IJS1B_SG_EEENSB_IJSG_SD_EEEEEEENSA_39AutoVectorizingCopyWithAssumedAlignmentILi128EEENSA_14SM90_TMA_STOREES26_S28_S28_EEEvvEEEEvNT_6ParamsE --------------------------
	.section	.text._ZN7cutlass13device_kernelINS_4conv6kernel13ConvUniversalINS1_16ConvProblemShapeILNS1_8OperatorE2ELi3EEENS1_10collective14CollectiveConvINS1_47MainloopSm100TmaUmmaWarpSpecializedImplicitGemmILS5_2ELi27ELi3ELi1ELi2EN4cute5tupleIJNSA_1CILi1EEESD_SD_EEEEENSB_IJNSC_ILi64EEENSB_IJSG_EEESH_EEENS_12float_e4m3_tESJ_NSA_8TiledMMAINSA_8MMA_AtomIJNSA_10MMA_TraitsINSA_19SM100_MMA_F8F6F4_SSEJSJ_SJ_fSG_SG_NSA_17integral_constantINSA_4UMMA5MajorELSQ_1EEESR_NSO_INSP_7ScaleInELSS_0EEEST_EEEEEENSA_6LayoutISE_NSB_IJNSC_ILi0EEESX_SX_EEEEENSB_IJNSA_10UnderscoreES10_S10_EEEEENS7_6detail27Sm100ImplicitGemmTileTraitsINSA_13SM90_TMA_LOADENSA_14ComposedLayoutINSA_7SwizzleILi2ELi4ELi3EEENSA_18smem_ptr_flag_bitsILi8EEENSW_INSB_IJSG_NSC_ILi8EEEEEENSB_IJSD_SG_EEEEEEEvEENS14_INSA_20SM90_TMA_LOAD_IM2COLES1F_vEEEENS_8epilogue10collective18CollectiveEpilogueINS1K_23Sm100TmaWarpSpecializedILi1ELi1ELi32ELb0ELb0EEEJSI_NSB_IJNSW_ISG_SD_EES1P_EEESJ_NSB_IJlNSB_IJSD_lllEEESX_EEESJ_S1S_NS1K_6fusion15FusionCallbacksIS1O_NS1T_17LinearCombinationISJ_fSJ_fLNS_15FloatRoundStyleE2EEESI_S1Q_JEEENSA_5SM1004TMEM4LOAD26SM100_TMEM_LOAD_16dp32b32xES15_NS16_IS18_S1A_NSW_INSB_IJS1B_SG_EEENSB_IJSG_SD_EEEEEEENSA_39AutoVectorizingCopyWithAssumedAlignmentILi128EEENSA_14SM90_TMA_STOREES26_S28_S28_EEEvvEEEEvNT_6ParamsE,"ax",@progbits
	.align	128
.text._ZN7cutlass13device_kernelINS_4conv6kernel13ConvUniversalINS1_16ConvProblemShapeILNS1_8OperatorE2ELi3EEENS1_10collective14CollectiveConvINS1_47MainloopSm100TmaUmmaWarpSpecializedImplicitGemmILS5_2ELi27ELi3ELi1ELi2EN4cute5tupleIJNSA_1CILi1EEESD_SD_EEEEENSB_IJNSC_ILi64EEENSB_IJSG_EEESH_EEENS_12float_e4m3_tESJ_NSA_8TiledMMAINSA_8MMA_AtomIJNSA_10MMA_TraitsINSA_19SM100_MMA_F8F6F4_SSEJSJ_SJ_fSG_SG_NSA_17integral_constantINSA_4UMMA5MajorELSQ_1EEESR_NSO_INSP_7ScaleInELSS_0EEEST_EEEEEENSA_6LayoutISE_NSB_IJNSC_ILi0EEESX_SX_EEEEENSB_IJNSA_10UnderscoreES10_S10_EEEEENS7_6detail27Sm100ImplicitGemmTileTraitsINSA_13SM90_TMA_LOADENSA_14ComposedLayoutINSA_7SwizzleILi2ELi4ELi3EEENSA_18smem_ptr_flag_bitsILi8EEENSW_INSB_IJSG_NSC_ILi8EEEEEENSB_IJSD_SG_EEEEEEEvEENS14_INSA_20SM90_TMA_LOAD_IM2COLES1F_vEEEENS_8epilogue10collective18CollectiveEpilogueINS1K_23Sm100TmaWarpSpecializedILi1ELi1ELi32ELb0ELb0EEEJSI_NSB_IJNSW_ISG_SD_EES1P_EEESJ_NSB_IJlNSB_IJSD_lllEEESX_EEESJ_S1S_NS1K_6fusion15FusionCallbacksIS1O_NS1T_17LinearCombinationISJ_fSJ_fLNS_15FloatRoundStyleE2EEESI_S1Q_JEEENSA_5SM1004TMEM4LOAD26SM100_TMEM_LOAD_16dp32b32xES15_NS16_IS18_S1A_NSW_INSB_IJS1B_SG_EEENSB_IJSG_SD_EEEEEEENSA_39AutoVectorizingCopyWithAssumedAlignmentILi128EEENSA_14SM90_TMA_STOREES26_S28_S28_EEEvvEEEEvNT_6ParamsE:
        .type           _ZN7cutlass13device_kernelINS_4conv6kernel13ConvUniversalINS1_16ConvProblemShapeILNS1_8OperatorE2ELi3EEENS1_10collective14CollectiveConvINS1_47MainloopSm100TmaUmmaWarpSpecializedImplicitGemmILS5_2ELi27ELi3ELi1ELi2EN4cute5tupleIJNSA_1CILi1EEESD_SD_EEEEENSB_IJNSC_ILi64EEENSB_IJSG_EEESH_EEENS_12float_e4m3_tESJ_NSA_8TiledMMAINSA_8MMA_AtomIJNSA_10MMA_TraitsINSA_19SM100_MMA_F8F6F4_SSEJSJ_SJ_fSG_SG_NSA_17integral_constantINSA_4UMMA5MajorELSQ_1EEESR_NSO_INSP_7ScaleInELSS_0EEEST_EEEEEENSA_6LayoutISE_NSB_IJNSC_ILi0EEESX_SX_EEEEENSB_IJNSA_10UnderscoreES10_S10_EEEEENS7_6detail27Sm100ImplicitGemmTileTraitsINSA_13SM90_TMA_LOADENSA_14ComposedLayoutINSA_7SwizzleILi2ELi4ELi3EEENSA_18smem_ptr_flag_bitsILi8EEENSW_INSB_IJSG_NSC_ILi8EEEEEENSB_IJSD_SG_EEEEEEEvEENS14_INSA_20SM90_TMA_LOAD_IM2COLES1F_vEEEENS_8epilogue10collective18CollectiveEpilogueINS1K_23Sm100TmaWarpSpecializedILi1ELi1ELi32ELb0ELb0EEEJSI_NSB_IJNSW_ISG_SD_EES1P_EEESJ_NSB_IJlNSB_IJSD_lllEEESX_EEESJ_S1S_NS1K_6fusion15FusionCallbacksIS1O_NS1T_17LinearCombinationISJ_fSJ_fLNS_15FloatRoundStyleE2EEESI_S1Q_JEEENSA_5SM1004TMEM4LOAD26SM100_TMEM_LOAD_16dp32b32xES15_NS16_IS18_S1A_NSW_INSB_IJS1B_SG_EEENSB_IJSG_SD_EEEEEEENSA_39AutoVectorizingCopyWithAssumedAlignmentILi128EEENSA_14SM90_TMA_STOREES26_S28_S28_EEEvvEEEEvNT_6ParamsE,@function
        .size           _ZN7cutlass13device_kernelINS_4conv6kernel13ConvUniversalINS1_16ConvProblemShapeILNS1_8OperatorE2ELi3EEENS1_10collective14CollectiveConvINS1_47MainloopSm100TmaUmmaWarpSpecializedImplicitGemmILS5_2ELi27ELi3ELi1ELi2EN4cute5tupleIJNSA_1CILi1EEESD_SD_EEEEENSB_IJNSC_ILi64EEENSB_IJSG_EEESH_EEENS_12float_e4m3_tESJ_NSA_8TiledMMAINSA_8MMA_AtomIJNSA_10MMA_TraitsINSA_19SM100_MMA_F8F6F4_SSEJSJ_SJ_fSG_SG_NSA_17integral_constantINSA_4UMMA5MajorELSQ_1EEESR_NSO_INSP_7ScaleInELSS_0EEEST_EEEEEENSA_6LayoutISE_NSB_IJNSC_ILi0EEESX_SX_EEEEENSB_IJNSA_10UnderscoreES10_S10_EEEEENS7_6detail27Sm100ImplicitGemmTileTraitsINSA_13SM90_TMA_LOADENSA_14ComposedLayoutINSA_7SwizzleILi2ELi4ELi3EEENSA_18smem_ptr_flag_bitsILi8EEENSW_INSB_IJSG_NSC_ILi8EEEEEENSB_IJSD_SG_EEEEEEEvEENS14_INSA_20SM90_TMA_LOAD_IM2COLES1F_vEEEENS_8epilogue10collective18CollectiveEpilogueINS1K_23Sm100TmaWarpSpecializedILi1ELi1ELi32ELb0ELb0EEEJSI_NSB_IJNSW_ISG_SD_EES1P_EEESJ_NSB_IJlNSB_IJSD_lllEEESX_EEESJ_S1S_NS1K_6fusion15FusionCallbacksIS1O_NS1T_17LinearCombinationISJ_fSJ_fLNS_15FloatRoundStyleE2EEESI_S1Q_JEEENSA_5SM1004TMEM4LOAD26SM100_TMEM_LOAD_16dp32b32xES15_NS16_IS18_S1A_NSW_INSB_IJS1B_SG_EEENSB_IJSG_SD_EEEEEEENSA_39AutoVectorizingCopyWithAssumedAlignmentILi128EEENSA_14SM90_TMA_STOREES26_S28_S28_EEEvvEEEEvNT_6ParamsE,(.L_x_190 - _ZN7cutlass13device_kernelINS_4conv6kernel13ConvUniversalINS1_16ConvProblemShapeILNS1_8OperatorE2ELi3EEENS1_10collective14CollectiveConvINS1_47MainloopSm100TmaUmmaWarpSpecializedImplicitGemmILS5_2ELi27ELi3ELi1ELi2EN4cute5tupleIJNSA_1CILi1EEESD_SD_EEEEENSB_IJNSC_ILi64EEENSB_IJSG_EEESH_EEENS_12float_e4m3_tESJ_NSA_8TiledMMAINSA_8MMA_AtomIJNSA_10MMA_TraitsINSA_19SM100_MMA_F8F6F4_SSEJSJ_SJ_fSG_SG_NSA_17integral_constantINSA_4UMMA5MajorELSQ_1EEESR_NSO_INSP_7ScaleInELSS_0EEEST_EEEEEENSA_6LayoutISE_NSB_IJNSC_ILi0EEESX_SX_EEEEENSB_IJNSA_10UnderscoreES10_S10_EEEEENS7_6detail27Sm100ImplicitGemmTileTraitsINSA_13SM90_TMA_LOADENSA_14ComposedLayoutINSA_7SwizzleILi2ELi4ELi3EEENSA_18smem_ptr_flag_bitsILi8EEENSW_INSB_IJSG_NSC_ILi8EEEEEENSB_IJSD_SG_EEEEEEEvEENS14_INSA_20SM90_TMA_LOAD_IM2COLES1F_vEEEENS_8epilogue10collective18CollectiveEpilogueINS1K_23Sm100TmaWarpSpecializedILi1ELi1ELi32ELb0ELb0EEEJSI_NSB_IJNSW_ISG_SD_EES1P_EEESJ_NSB_IJlNSB_IJSD_lllEEESX_EEESJ_S1S_NS1K_6fusion15FusionCallbacksIS1O_NS1T_17LinearCombinationISJ_fSJ_fLNS_15FloatRoundStyleE2EEESI_S1Q_JEEENSA_5SM1004TMEM4LOAD26SM100_TMEM_LOAD_16dp32b32xES15_NS16_IS18_S1A_NSW_INSB_IJS1B_SG_EEENSB_IJSG_SD_EEEEEEENSA_39AutoVectorizingCopyWithAssumedAlignmentILi128EEENSA_14SM90_TMA_STOREES26_S28_S28_EEEvvEEEEvNT_6ParamsE)
        .other          _ZN7cutlass13device_kernelINS_4conv6kernel13ConvUniversalINS1_16ConvProblemShapeILNS1_8OperatorE2ELi3EEENS1_10collective14CollectiveConvINS1_47MainloopSm100TmaUmmaWarpSpecializedImplicitGemmILS5_2ELi27ELi3ELi1ELi2EN4cute5tupleIJNSA_1CILi1EEESD_SD_EEEEENSB_IJNSC_ILi64EEENSB_IJSG_EEESH_EEENS_12float_e4m3_tESJ_NSA_8TiledMMAINSA_8MMA_AtomIJNSA_10MMA_TraitsINSA_19SM100_MMA_F8F6F4_SSEJSJ_SJ_fSG_SG_NSA_17integral_constantINSA_4UMMA5MajorELSQ_1EEESR_NSO_INSP_7ScaleInELSS_0EEEST_EEEEEENSA_6LayoutISE_NSB_IJNSC_ILi0EEESX_SX_EEEEENSB_IJNSA_10UnderscoreES10_S10_EEEEENS7_6detail27Sm100ImplicitGemmTileTraitsINSA_13SM90_TMA_LOADENSA_14ComposedLayoutINSA_7SwizzleILi2ELi4ELi3EEENSA_18smem_ptr_flag_bitsILi8EEENSW_INSB_IJSG_NSC_ILi8EEEEEENSB_IJSD_SG_EEEEEEEvEENS14_INSA_20SM90_TMA_LOAD_IM2COLES1F_vEEEENS_8epilogue10collective18CollectiveEpilogueINS1K_23Sm100TmaWarpSpecializedILi1ELi1ELi32ELb0ELb0EEEJSI_NSB_IJNSW_ISG_SD_EES1P_EEESJ_NSB_IJlNSB_IJSD_lllEEESX_EEESJ_S1S_NS1K_6fusion15FusionCallbacksIS1O_NS1T_17LinearCombinationISJ_fSJ_fLNS_15FloatRoundStyleE2EEESI_S1Q_JEEENSA_5SM1004TMEM4LOAD26SM100_TMEM_LOAD_16dp32b32xES15_NS16_IS18_S1A_NSW_INSB_IJS1B_SG_EEENSB_IJSG_SD_EEEEEEENSA_39AutoVectorizingCopyWithAssumedAlignmentILi128EEENSA_14SM90_TMA_STOREES26_S28_S28_EEEvvEEEEvNT_6ParamsE,@"STO_CUDA_ENTRY STV_DEFAULT"
_ZN7cutlass13device_kernelINS_4conv6kernel13ConvUniversalINS1_16ConvProblemShapeILNS1_8OperatorE2ELi3EEENS1_10collective14CollectiveConvINS1_47MainloopSm100TmaUmmaWarpSpecializedImplicitGemmILS5_2ELi27ELi3ELi1ELi2EN4cute5tupleIJNSA_1CILi1EEESD_SD_EEEEENSB_IJNSC_ILi64EEENSB_IJSG_EEESH_EEENS_12float_e4m3_tESJ_NSA_8TiledMMAINSA_8MMA_AtomIJNSA_10MMA_TraitsINSA_19SM100_MMA_F8F6F4_SSEJSJ_SJ_fSG_SG_NSA_17integral_constantINSA_4UMMA5MajorELSQ_1EEESR_NSO_INSP_7ScaleInELSS_0EEEST_EEEEEENSA_6LayoutISE_NSB_IJNSC_ILi0EEESX_SX_EEEEENSB_IJNSA_10UnderscoreES10_S10_EEEEENS7_6detail27Sm100ImplicitGemmTileTraitsINSA_13SM90_TMA_LOADENSA_14ComposedLayoutINSA_7SwizzleILi2ELi4ELi3EEENSA_18smem_ptr_flag_bitsILi8EEENSW_INSB_IJSG_NSC_ILi8EEEEEENSB_IJSD_SG_EEEEEEEvEENS14_INSA_20SM90_TMA_LOAD_IM2COLES1F_vEEEENS_8epilogue10collective18CollectiveEpilogueINS1K_23Sm100TmaWarpSpecializedILi1ELi1ELi32ELb0ELb0EEEJSI_NSB_IJNSW_ISG_SD_EES1P_EEESJ_NSB_IJlNSB_IJSD_lllEEESX_EEESJ_S1S_NS1K_6fusion15FusionCallbacksIS1O_NS1T_17LinearCombinationISJ_fSJ_fLNS_15FloatRoundStyleE2EEESI_S1Q_JEEENSA_5SM1004TMEM4LOAD26SM100_TMEM_LOAD_16dp32b32xES15_NS16_IS18_S1A_NSW_INSB_IJS1B_SG_EEENSB_IJSG_SD_EEEEEEENSA_39AutoVectorizingCopyWithAssumedAlignmentILi128EEENSA_14SM90_TMA_STOREES26_S28_S28_EEEvvEEEEvNT_6ParamsE:
[----:B------:R-:W1:Y:S01]  /*0000*/  LDC R1, c[0x0][0x37c] ;  /* 0x0000df00ff017b82 */ /* 0x000e620000000800 */
[----:B------:R-:W2:Y:S07]  /*0010*/  S2R R76, SR_TID.X ;  /* 0x00000000004c7919 */ /* 0x000eae0000002100 */
[----:B------:R-:W3:Y:S01]  /*0020*/  LDC.64 R2, c[0x0][0x990] ;  /* 0x00026400ff027b82 */ /* 0x000ee20000000a00 */
[----:B------:R-:W-:Y:S01]  /*0030*/  ELECT P2, URZ, PT ;  /* 0x0000000000ff782f */ /* 0x000fe20003840000 */
[----:B-1----:R-:W-:Y:S01]  /*0040*/  VIADD R1, R1, 0xfffffff8 ;  /* 0xfffffff801017836 */ /* 0x002fe20000000000 */
[----:B------:R-:W-:-:S02]  /*0050*/  PRMT R82, RZ, 0x7610, R82 ;  /* 0x00007610ff527816 */ /* 0x000fc40000000052 */
[----:B---3--:R-:W-:-:S04]  /*0060*/  ISETP.NE.U32.AND P0, PT, R2, RZ, PT ;  /* 0x000000ff0200720c */ /* 0x008fc80003f05070 */
[----:B------:R-:W-:Y:S02]  /*0070*/  ISETP.NE.AND.EX P0, PT, R3, RZ, PT, P0 ;  /* 0x000000ff0300720c */ /* 0x000fe40003f05300 */
[----:B--2---:R-:W-:-:S05]  /*0080*/  SHF.R.U32.HI R83, RZ, 0x5, R76 ;  /* 0x00000005ff537819 */ /* 0x004fca000001164c */
[----:B------:R-:W1:Y:S02]  /*0090*/  SHFL.IDX PT, R0, R83, RZ, 0x1f ;  /* 0x00001fff53007589 */ /* 0x000e6400000e0000 */
[----:B-1----:R-:W-:-:S04]  /*00a0*/  R2UR UR15, R0 ;  /* 0x00000000000f72ca */ /* 0x002fc800000e0000 */
[----:B------:R-:W-:Y:S05]  /*00b0*/  @P0 BRA `(.L_x_0) ;  /* 0x0000000000300947 */ /* 0x000fea0003800000 */
[----:B------:R-:W1:Y:S02]  /*00c0*/  LDCU.64 UR4, c[0x0][0x988] ;  /* 0x00013100ff0477ac */ /* 0x000e640008000a00 */
[----:B-1----:R-:W-:-:S04]  /*00d0*/  UISETP.NE.U32.AND UP0, UPT, UR4, URZ, UPT ;  /* 0x000000ff0400728c */ /* 0x002fc8000bf05070 */
[----:B------:R-:W-:-:S09]  /*00e0*/  UISETP.NE.AND.EX UP0, UPT, UR5, URZ, UPT, UP0 ;  /* 0x000000ff0500728c */ /* 0x000fd2000bf05300 */
[----:B------:R-:W-:Y:S05]  /*00f0*/  BRA.U !UP0, `(.L_x_1) ;  /* 0x0000000108147547 */ /* 0x000fea000b800000 */
[----:B------:R-:W1:Y:S01]  /*0100*/  LDC.64 R4, c[0x0][0x988] ;  /* 0x00026200ff047b82 */ /* 0x000e620000000a00 */
[----:B------:R-:W1:Y:S02]  /*0110*/  LDCU.64 UR4, c[0x0][0x358] ;  /* 0x00006b00ff0477ac */ /* 0x000e640008000a00 */
[----:B-1----:R1:W5:Y:S01]  /*0120*/  LDG.E R39, desc[UR4][R4.64] ;  /* 0x0000000404277981 */ /* 0x002362000c1e1900 */
[----:B------:R-:W-:Y:S01]  /*0130*/  HFMA2 R82, -RZ, RZ, 0, 5.9604644775390625e-08 ;  /* 0x00000001ff527431 */ /* 0x000fe200000001ff */
[----:B------:R-:W-:Y:S05]  /*0140*/  BRA `(.L_x_0) ;  /* 0x00000000000c7947 */ /* 0x000fea0003800000 */
.L_x_1:
[----:B------:R-:W1:Y:S01]  /*0150*/  LDCU UR4, c[0x0][0x980] ;  /* 0x00013000ff0477ac */ /* 0x000e620008000800 */
[----:B------:R-:W-:Y:S01]  /*0160*/  HFMA2 R82, -RZ, RZ, 0, 5.9604644775390625e-08 ;  /* 0x00000001ff527431 */ /* 0x000fe200000001ff */
[----:B-1----:R-:W-:-:S07]  /*0170*/  MOV R39, UR4 ;  /* 0x0000000400277c02 */ /* 0x002fce0008000f00 */
.L_x_0:
[----:B------:R-:W2:Y:S02]  /*0180*/  LDCU.64 UR4, c[0x0][0x9b0] ;  /* 0x00013600ff0477ac */ /* 0x000ea40008000a00 */
[----:B--2---:R-:W-:-:S04]  /*0190*/  UISETP.NE.U32.AND UP0, UPT, UR4, URZ, UPT ;  /* 0x000000ff0400728c */ /* 0x004fc8000bf05070 */
[----:B------:R-:W-:-:S09]  /*01a0*/  UISETP.NE.AND.EX UP0, UPT, UR5, URZ, UPT, UP0 ;  /* 0x000000ff0500728c */ /* 0x000fd2000bf05300 */
[----:B------:R-:W-:Y:S05]  /*01b0*/  BRA.U UP0, `(.L_x_2) ;  /* 0x0000000100287547 */ /* 0x000fea000b800000 */
[----:B------:R-:W2:Y:S02]  /*01c0*/  LDCU.64 UR4, c[0x0][0x9a8] ;  /* 0x00013500ff0477ac */ /* 0x000ea40008000a00 */
[----:B--2---:R-:W-:-:S04]  /*01d0*/  UISETP.NE.U32.AND UP0, UPT, UR4, URZ, UPT ;  /* 0x000000ff0400728c */ /* 0x004fc8000bf05070 */
[----:B------:R-:W-:-:S09]  /*01e0*/  UISETP.NE.AND.EX UP0, UPT, UR5, URZ, UPT, UP0 ;  /* 0x000000ff0500728c */ /* 0x000fd2000bf05300 */
[----:B------:R-:W-:Y:S05]  /*01f0*/  BRA.U !UP0, `(.L_x_3) ;  /* 0x0000000108107547 */ /* 0x000fea000b800000 */
[----:B-1----:R-:W1:Y:S01]  /*0200*/  LDC.64 R4, c[0x0][0x9a8] ;  /* 0x00026a00ff047b82 */ /* 0x002e620000000a00 */
[----:B------:R-:W1:Y:S02]  /*0210*/  LDCU.64 UR4, c[0x0][0x358] ;  /* 0x00006b00ff0477ac */ /* 0x000e640008000a00 */
[----:B-1----:R2:W5:Y:S01]  /*0220*/  LDG.E R38, desc[UR4][R4.64] ;  /* 0x0000000404267981 */ /* 0x002562000c1e1900 */
[----:B------:R-:W-:Y:S05]  /*0230*/  BRA `(.L_x_2) ;  /* 0x0000000000087947 */ /* 0x000fea0003800000 */
.L_x_3:
[----:B------:R-:W2:Y:S02]  /*0240*/  LDCU UR4, c[0x0][0x9a0] ;  /* 0x00013400ff0477ac */ /* 0x000ea40008000800 */
[----:B--2---:R-:W-:Y:S02]  /*0250*/  MOV R38, UR4 ;  /* 0x0000000400267c02 */ /* 0x004fe40008000f00 */
.L_x_2:
[----:B-12---:R-:W1:Y:S01]  /*0260*/  LDC.64 R4, c[0x0][0x988] ;  /* 0x00026200ff047b82 */ /* 0x006e620000000a00 */
[----:B------:R-:W-:Y:S01]  /*0270*/  IMAD.U32 R0, RZ, RZ, UR15 ;  /* 0x0000000fff007e24 */ /* 0x000fe2000f8e00ff */
[----:B------:R-:W-:Y:S01]  /*0280*/  ISETP.EQ.U32.AND P4, PT, R2, RZ, PT ;  /* 0x000000ff0200720c */ /* 0x000fe20003f82070 */
[----:B------:R-:W-:Y:S03]  /*0290*/  BSSY.RECONVERGENT B0, `(.L_x_4) ;  /* 0x0000012000007945 */ /* 0x000fe60003800200 */
[----:B------:R-:W-:Y:S02]  /*02a0*/  ISETP.NE.OR P1, PT, R0, 0x1, !P2 ;  /* 0x000000010000780c */ /* 0x000fe40005725670 */
[----:B-1----:R-:W-:-:S04]  /*02b0*/  ISETP.NE.U32.AND P0, PT, R4, RZ, PT ;  /* 0x000000ff0400720c */ /* 0x002fc80003f05070 */
[----:B------:R-:W-:-:S13]  /*02c0*/  ISETP.NE.AND.EX P0, PT, R5, RZ, PT, P0 ;  /* 0x000000ff0500720c */ /* 0x000fda0003f05300 */
[----:B------:R-:W-:Y:S01]  /*02d0*/  VOTEU.ANY UP3, P0 ;  /* 0x0000000000ff7886 */ /* 0x000fe20000060100 */
[----:B------:R-:W-:Y:S02]  /*02e0*/  PLOP3.LUT P3, PT, PT, PT, UP3, 0x80, 0x8 ;  /* 0x000000000008781c */ /* 0x000fe40003f6f038 */
[----:B------:R-:W-:Y:S02]  /*02f0*/  ISETP.NE.OR P0, PT, R0, 0x3, !P2 ;  /* 0x000000030000780c */ /* 0x000fe40005705670 */
[----:B------:R-:W-:-:S04]  /*0300*/  ISETP.EQ.OR.EX P5, PT, R3, RZ, !P3, P4 ;  /* 0x000000ff0300720c */ /* 0x000fc80005fa2740 */
[----:B------:R-:W-:Y:S01]  /*0310*/  P2R R85, PR, RZ, 0x20 ;  /* 0x00000020ff557803 */ /* 0x000fe20000000000 */
[----:B------:R-:W-:Y:S05]  /*0320*/  @P1 BRA `(.L_x_5) ;  /* 0x0000000000201947 */ /* 0x000fea0003800000 */
[----:B------:R-:W1:Y:S02]  /*0330*/  LDCU.64 UR4, c[0x0][0x348] ;  /* 0x00006900ff0477ac */ /* 0x000e640008000a00 */
[----:B-1----:R-:W-:Y:S02]  /*0340*/  UIADD3 UR6, UP1, UPT, UR4, 0x80, URZ ;  /* 0x0000008004067890 */ /* 0x002fe4000ff3e0ff */
[----:B------:R-:W-:Y:S02]  /*0350*/  UIADD3 UR4, UP0, UPT, UR4, 0x180, URZ ;  /* 0x0000018004047890 */ /* 0x000fe4000ff1e0ff */
[----:B------:R-:W-:Y:S02]  /*0360*/  UIADD3.X UR7, UPT, UPT, URZ, UR5, URZ, UP1, !UPT ;  /* 0x00000005ff077290 */ /* 0x000fe40008ffe4ff */
[----:B------:R-:W-:-:S07]  /*0370*/  UIADD3.X UR5, UPT, UPT, URZ, UR5, URZ, UP0, !UPT ;  /* 0x00000005ff057290 */ /* 0x000fce00087fe4ff */
[----:B------:R1:W-:Y:S02]  /*0380*/  UTMACCTL.PF [UR6] ;  /* 0x00000000060079b9 */ /* 0x0003e40008040000 */
[----:B------:R1:W-:Y:S02]  /*0390*/  UTMACCTL.PF [UR4] ;  /* 0x00000000040079b9 */ /* 0x0003e40008040000 */
[----:B-1----:R-:W-:Y:S01]  /*03a0*/  NOP ;  /* 0x0000000000007918 */ /* 0x002fe20000000000 */
.L_x_5:
[----:B------:R-:W-:Y:S05]  /*03b0*/  BSYNC.RECONVERGENT B0 ;  /* 0x0000000000007941 */ /* 0x000fea0003800200 */
.L_x_4:
[----:B------:R-:W-:Y:S04]  /*03c0*/  BSSY.RECONVERGENT B0, `(.L_x_6) ;  /* 0x000000a000007945 */ /* 0x000fe80003800200 */
        /* <DEDUP_REMOVED lines=9> */
.L_x_7:
[----:B------:R-:W-:Y:S05]  /*0460*/  BSYNC.RECONVERGENT B0 ;  /* 0x0000000000007941 */ /* 0x000fea0003800200 */
.L_x_6:
[----:B------:R-:W-:Y:S01]  /*0470*/  UPLOP3.LUT UP2, UPT, UPT, UPT, UPT, 0x80, 0x8 ;  /* 0x000000000008789c */ /* 0x000fe20003f4f070 */
[----:B------:R-:W-:Y:S10]  /*0480*/  @!P5 BRA `(.L_x_8) ;  /* 0x000000000024d947 */ /* 0x000ff40003800000 */
[----:B------:R-:W-:Y:S01]  /*0490*/  ISETP.NE.U32.AND P1, PT, R2, RZ, PT ;  /* 0x000000ff0200720c */ /* 0x000fe20003f25070 */
[----:B------:R-:W-:Y:S01]  /*04a0*/  USEL UR4, URZ, 0xffffffff, UP3 ;  /* 0xffffffffff047887 */ /* 0x000fe20009800000 */
[----:B-----5:R-:W-:Y:S02]  /*04b0*/  FSETP.NEU.AND P0, PT, R39, RZ, PT ;  /* 0x000000ff2700720b */ /* 0x020fe40003f0d000 */
[----:B------:R-:W-:-:S11]  /*04c0*/  ISETP.NE.AND.EX P1, PT, R3, RZ, PT, P1 ;  /* 0x000000ff0300720c */ /* 0x000fd60003f25310 */
[----:B------:R-:W-:Y:S02]  /*04d0*/  VOTEU.ANY UP0, P0 ;  /* 0x0000000000ff7886 */ /* 0x000fe40000000100 */
[----:B------:R-:W-:-:S05]  /*04e0*/  VOTEU.ANY UP1, P1 ;  /* 0x0000000000ff7886 */ /* 0x000fca0000820100 */
[----:B------:R-:W-:-:S04]  /*04f0*/  @!UP1 USEL UR4, URZ, 0xffffffff, UP0 ;  /* 0xffffffffff049887 */ /* 0x000fc80008000000 */
[----:B------:R-:W-:-:S04]  /*0500*/  ULOP3.LUT UR4, UR4, 0x1, URZ, 0xc0, !UPT ;  /* 0x0000000104047892 */ /* 0x000fc8000f8ec0ff */
[----:B------:R-:W-:-:S11]  /*0510*/  UISETP.NE.U32.AND UP2, UPT, UR4, 0x1, UPT ;  /* 0x000000010400788c */ /* 0x000fd6000bf45070 */
.L_x_8:
[----:B------:R-:W1:Y:S01]  /*0520*/  SHFL.IDX PT, R2, R83, RZ, 0x1f ;  /* 0x00001fff53027589 */ /* 0x000e6200000e0000 */
[----:B------:R-:W-:-:S04]  /*0530*/  UISETP.NE.AND UP0, UPT, UR15, 0x2, UPT ;  /* 0x000000020f00788c */ /* 0x000fc8000bf05270 */
[----:B------:R-:W-:Y:S01]  /*0540*/  USEL UR52, URZ, 0x1, UP0 ;  /* 0x00000001ff347887 */ /* 0x000fe20008000000 */
[----:B-1----:R-:W-:-:S13]  /*0550*/  ISETP.NE.AND P0, PT, R2, RZ, PT ;  /* 0x000000ff0200720c */ /* 0x002fda0003f05270 */
[----:B------:R-:W-:Y:S05]  /*0560*/  @P0 BRA `(.L_x_9) ;  /* 0x00000004000c0947 */ /* 0x000fea0003800000 */
[----:B------:R-:W-:Y:S01]  /*0570*/  ELECT P0, URZ, PT ;  /* 0x0000000000ff782f */ /* 0x000fe20003800000 */
[----:B------:R-:W-:-:S12]  /*0580*/  BSSY.RECONVERGENT B0, `(.L_x_9) ;  /* 0x0000041000007945 */ /* 0x000fd80003800200 */
[----:B------:R-:W-:Y:S05]  /*0590*/  @!P0 BRA `(.L_x_10) ;  /* 0x0000000000fc8947 */ /* 0x000fea0003800000 */
[----:B------:R-:W1:Y:S01]  /*05a0*/  S2UR UR4, SR_CgaCtaId ;  /* 0x00000000000479c3 */ /* 0x000e620000008800 */
[----:B------:R-:W-:Y:S01]  /*05b0*/  UMOV UR5, 0x400 ;  /* 0x0000040000057882 */ /* 0x000fe20000000000 */
[----:B------:R-:W-:Y:S02]  /*05c0*/  UMOV UR6, 0x1 ;  /* 0x0000000100067882 */ /* 0x000fe40000000000 */
[----:B------:R-:W-:-:S04]  /*05d0*/  UIADD3 UR6, UPT, UPT, -UR6, 0x100000, URZ ;  /* 0x0010000006067890 */ /* 0x000fc8000fffe1ff */
[----:B------:R-:W-:Y:S02]  /*05e0*/  USHF.L.U32 UR7, UR6, 0xb, URZ ;  /* 0x0000000b06077899 */ /* 0x000fe400080006ff */
[----:B------:R-:W-:Y:S02]  /*05f0*/  USHF.L.U32 UR6, UR6, 0x1, URZ ;  /* 0x0000000106067899 */ /* 0x000fe400080006ff */
[----:B-1----:R-:W-:Y:S01]  /*0600*/  ULEA UR4, UR4, UR5, 0x18 ;  /* 0x0000000504047291 */ /* 0x002fe2000f8ec0ff */
[----:B------:R-:W1:Y:S11]  /*0610*/  FENCE.VIEW.ASYNC.S ;  /* 0x00000000000073c6 */ /* 0x000e760000000000 */
[----:B-1----:R1:W2:Y:S01]  /*0620*/  SYNCS.EXCH.64 URZ, [UR4], UR6 ;  /* 0x0000000604ff75b2 */ /* 0x0022a20008000100 */
[----:B------:R1:W3:Y:S01]  /*0630*/  SYNCS.EXCH.64 URZ, [UR4+0xd8], UR6 ;  /* 0x0000d80604ff75b2 */ /* 0x0002e20008000100 */
[----:B------:R1:W4:Y:S01]  /*0640*/  SYNCS.EXCH.64 URZ, [UR4+0x8], UR6 ;  /* 0x0000080604ff75b2 */ /* 0x0003220008000100 */
[----:B------:R1:W1:Y:S01]  /*0650*/  SYNCS.EXCH.64 URZ, [UR4+0xe0], UR6 ;  /* 0x0000e00604ff75b2 */ /* 0x0002620008000100 */
        /* <DEDUP_REMOVED lines=50> */
[----:B--234-:R-:W-:Y:S01]  /*0980*/  NOP ;  /* 0x0000000000007918 */ /* 0x01cfe20000000000 */
.L_x_10:
[----:B-1----:R-:W-:Y:S05]  /*0990*/  BSYNC.RECONVERGENT B0 ;  /* 0x0000000000007941 */ /* 0x002fea0003800200 */
.L_x_9:
[----:B------:R-:W1:Y:S01]  /*09a0*/  SHFL.IDX PT, R2, R83, RZ, 0x1f ;  /* 0x00001fff53027589 */ /* 0x000e6200000e0000 */
[----:B------:R-:W-:Y:S01]  /*09b0*/  NOP ;  /* 0x0000000000007918 */ /* 0x000fe20000000000 */
[----:B-1----:R-:W-:-:S13]  /*09c0*/  ISETP.NE.AND P0, PT, R2, 0x1, PT ;  /* 0x000000010200780c */ /* 0x002fda0003f05270 */
[----:B------:R-:W-:Y:S05]  /*09d0*/  @P0 BRA `(.L_x_11) ;  /* 0x0000000000400947 */ /* 0x000fea0003800000 */
[----:B------:R-:W1:Y:S01]  /*09e0*/  S2UR UR4, SR_CgaCtaId ;  /* 0x00000000000479c3 */ /* 0x000e620000008800 */
[----:B------:R-:W-:Y:S01]  /*09f0*/  UMOV UR5, 0x400 ;  /* 0x0000040000057882 */ /* 0x000fe20000000000 */
[----:B------:R-:W-:Y:S01]  /*0a00*/  UMOV UR8, 0x20 ;  /* 0x0000002000087882 */ /* 0x000fe20000000000 */
[----:B------:R-:W-:Y:S01]  /*0a10*/  UMOV UR6, 0x80 ;  /* 0x0000008000067882 */ /* 0x000fe20000000000 */
[----:B------:R-:W-:-:S04]  /*0a20*/  UIADD3 UR8, UPT, UPT, -UR8, 0x100000, URZ ;  /* 0x0010000008087890 */ /* 0x000fc8000fffe1ff */
[----:B------:R-:W-:Y:S02]  /*0a30*/  USHF.L.U32 UR9, UR8, 0xb, URZ ;  /* 0x0000000b08097899 */ /* 0x000fe400080006ff */
[----:B------:R-:W-:Y:S02]  /*0a40*/  USHF.L.U32 UR8, UR8, 0x1, URZ ;  /* 0x0000000108087899 */ /* 0x000fe400080006ff */
[----:B------:R-:W-:-:S04]  /*0a50*/  UIADD3 UR6, UPT, UPT, -UR6, 0x100000, URZ ;  /* 0x0010000006067890 */ /* 0x000fc8000fffe1ff */
[----:B------:R-:W-:Y:S02]  /*0a60*/  USHF.L.U32 UR7, UR6, 0xb, URZ ;  /* 0x0000000b06077899 */ /* 0x000fe400080006ff */
[----:B------:R-:W-:Y:S01]  /*0a70*/  USHF.L.U32 UR6, UR6, 0x1, URZ ;  /* 0x0000000106067899 */ /* 0x000fe200080006ff */
[----:B------:R-:W-:Y:S01]  /*0a80*/  ELECT P0, URZ, PT ;  /* 0x0000000000ff782f */ /* 0x000fe20003800000 */
[----:B-1----:R-:W-:Y:S01]  /*0a90*/  ULEA UR4, UR4, UR5, 0x18 ;  /* 0x0000000504047291 */ /* 0x002fe2000f8ec0ff */
[----:B------:R-:W1:Y:S11]  /*0aa0*/  FENCE.VIEW.ASYNC.S ;  /* 0x00000000000073c6 */ /* 0x000e760000000000 */
[----:B-1----:R1:W2:Y:S01]  /*0ab0*/  SYNCS.EXCH.64 URZ, [UR4+0x1b0], UR8 ;  /* 0x0001b00804ff75b2 */ /* 0x0022a20008000100 */
[----:B------:R1:W3:Y:S01]  /*0ac0*/  SYNCS.EXCH.64 URZ, [UR4+0x1b8], UR6 ;  /* 0x0001b80604ff75b2 */ /* 0x0002e20008000100 */
[----:B------:R-:W-:Y:S01]  /*0ad0*/  NOP ;  /* 0x0000000000007918 */ /* 0x000fe20000000000 */
.L_x_11:
[----:B------:R-:W4:Y:S01]  /*0ae0*/  SHFL.IDX PT, R2, R83, RZ, 0x1f ;  /* 0x00001fff53027589 */ /* 0x000f2200000e0000 */
[----:B------:R-:W-:Y:S01]  /*0af0*/  NOP ;  /* 0x0000000000007918 */ /* 0x000fe20000000000 */
[----:B----4-:R-:W-:-:S13]  /*0b00*/  ISETP.NE.AND P0, PT, R2, 0x3, PT ;  /* 0x000000030200780c */ /* 0x010fda0003f05270 */
[----:B------:R-:W-:Y:S05]  /*0b10*/  @P0 BRA `(.L_x_12) ;  /* 0x0000000000300947 */ /* 0x000fea0003800000 */
[----:B-1----:R-:W1:Y:S01]  /*0b20*/  S2UR UR4, SR_CgaCtaId ;  /* 0x00000000000479c3 */ /* 0x002e620000008800 */
[----:B------:R-:W-:Y:S01]  /*0b30*/  UMOV UR6, 0x400 ;  /* 0x0000040000067882 */ /* 0x000fe20000000000 */
[----:B------:R-:W-:Y:S01]  /*0b40*/  UMOV UR5, 0x20 ;  /* 0x0000002000057882 */ /* 0x000fe20000000000 */
[----:B------:R-:W-:Y:S01]  /*0b50*/  ELECT P0, URZ, PT ;  /* 0x0000000000ff782f */ /* 0x000fe20003800000 */
[----:B-1----:R-:W-:Y:S02]  /*0b60*/  ULEA UR6, UR4, UR6, 0x18 ;  /* 0x0000000604067291 */ /* 0x002fe4000f8ec0ff */
[----:B------:R-:W-:-:S04]  /*0b70*/  UIADD3 UR4, UPT, UPT, -UR5, 0x100000, URZ ;  /* 0x0010000005047890 */ /* 0x000fc8000fffe1ff */
[----:B------:R-:W-:Y:S02]  /*0b80*/  USHF.L.U32 UR5, UR4, 0xb, URZ ;  /* 0x0000000b04057899 */ /* 0x000fe400080006ff */
[----:B------:R-:W-:Y:S01]  /*0b90*/  USHF.L.U32 UR4, UR4, 0x1, URZ ;  /* 0x0000000104047899 */ /* 0x000fe200080006ff */
[----:B------:R-:W1:Y:S11]  /*0ba0*/  FENCE.VIEW.ASYNC.S ;  /* 0x00000000000073c6 */ /* 0x000e760000000000 */
[----:B-1----:R4:W1:Y:S01]  /*0bb0*/  SYNCS.EXCH.64 URZ, [UR6+0x1c0], UR4 ;  /* 0x0001c00406ff75b2 */ /* 0x0028620008000100 */
[----:B------:R4:W1:Y:S02]  /*0bc0*/  SYNCS.EXCH.64 URZ, [UR6+0x1c8], UR4 ;  /* 0x0001c80406ff75b2 */ /* 0x0008640008000100 */
[----:B----4-:R-:W-:Y:S01]  /*0bd0*/  NOP ;  /* 0x0000000000007918 */ /* 0x010fe20000000000 */
.L_x_12:
[----:B------:R-:W4:Y:S01]  /*0be0*/  SHFL.IDX PT, R2, R83, RZ, 0x1f ;  /* 0x00001fff53027589 */ /* 0x000f2200000e0000 */
[----:B------:R-:W-:Y:S01]  /*0bf0*/  NOP ;  /* 0x0000000000007918 */ /* 0x000fe20000000000 */
[----:B----4-:R-:W-:-:S13]  /*0c00*/  ISETP.NE.AND P0, PT, R2, 0x4, PT ;  /* 0x000000040200780c */ /* 0x010fda0003f05270 */
[----:B------:R-:W-:Y:S05]  /*0c10*/  @P0 BRA `(.L_x_13) ;  /* 0x0000000000440947 */ /* 0x000fea0003800000 */
[----:B-1----:R-:W1:Y:S01]  /*0c20*/  S2UR UR6, SR_CgaCtaId ;  /* 0x00000000000679c3 */ /* 0x002e620000008800 */
[----:B------:R-:W-:Y:S01]  /*0c30*/  UMOV UR4, 0x100 ;  /* 0x0000010000047882 */ /* 0x000fe20000000000 */
[----:B------:R-:W-:Y:S01]  /*0c40*/  UMOV UR5, 0x400 ;  /* 0x0000040000057882 */ /* 0x000fe20000000000 */
[----:B------:R-:W-:Y:S01]  /*0c50*/  USEL UR4, UR4, 0xe0, UP2 ;  /* 0x000000e004047887 */ /* 0x000fe20009000000 */
[----:B------:R-:W-:Y:S01]  /*0c60*/  UMOV UR8, 0x1 ;  /* 0x0000000100087882 */ /* 0x000fe20000000000 */
[----:B------:R-:W-:Y:S01]  /*0c70*/  ELECT P0, URZ, PT ;  /* 0x0000000000ff782f */ /* 0x000fe20003800000 */
[----:B------:R-:W-:-:S04]  /*0c80*/  UIADD3 UR8, UPT, UPT, -UR8, 0x100000, URZ ;  /* 0x0010000008087890 */ /* 0x000fc8000fffe1ff */
[----:B------:R-:W-:Y:S02]  /*0c90*/  USHF.L.U32 UR9, UR8, 0xb, URZ ;  /* 0x0000000b08097899 */ /* 0x000fe400080006ff */
[----:B------:R-:W-:Y:S02]  /*0ca0*/  USHF.L.U32 UR8, UR8, 0x1, URZ ;  /* 0x0000000108087899 */ /* 0x000fe400080006ff */
[----:B-1----:R-:W-:Y:S02]  /*0cb0*/  ULEA UR6, UR6, UR5, 0x18 ;  /* 0x0000000506067291 */ /* 0x002fe4000f8ec0ff */
[----:B------:R-:W-:-:S04]  /*0cc0*/  UIADD3 UR4, UPT, UPT, -UR4, 0x100000, URZ ;  /* 0x0010000004047890 */ /* 0x000fc8000fffe1ff */
[----:B------:R-:W-:Y:S02]  /*0cd0*/  USHF.L.U32 UR5, UR4, 0xb, URZ ;  /* 0x0000000b04057899 */ /* 0x000fe400080006ff */
[----:B------:R-:W-:Y:S01]  /*0ce0*/  USHF.L.U32 UR4, UR4, 0x1, URZ ;  /* 0x0000000104047899 */ /* 0x000fe200080006ff */
[----:B------:R-:W1:Y:S03]  /*0cf0*/  FENCE.VIEW.ASYNC.S ;  /* 0x00000000000073c6 */ /* 0x000e660000000000 */
[----:B-1----:R4:W1:Y:S08]  /*0d00*/  SYNCS.EXCH.64 URZ, [UR6+0x1d0], UR8 ;  /* 0x0001d00806ff75b2 */ /* 0x0028700008000100 */
[----:B------:R4:W1:Y:S02]  /*0d10*/  SYNCS.EXCH.64 URZ, [UR6+0x1d8], UR4 ;  /* 0x0001d80406ff75b2 */ /* 0x0008640008000100 */
[----:B----4-:R-:W-:Y:S01]  /*0d20*/  NOP ;  /* 0x0000000000007918 */ /* 0x010fe20000000000 */
.L_x_13:
[----:B------:R-:W4:Y:S01]  /*0d30*/  SHFL.IDX PT, R2, R83, RZ, 0x1f ;  /* 0x00001fff53027589 */ /* 0x000f2200000e0000 */
[----:B------:R-:W1:Y:S01]  /*0d40*/  S2UR UR50, SR_CTAID.X ;  /* 0x00000000003279c3 */ /* 0x000e620000002500 */
[----:B------:R-:W-:-:S07]  /*0d50*/  NOP ;  /* 0x0000000000007918 */ /* 0x000fce0000000000 */
[----:B------:R-:W1:Y:S01]  /*0d60*/  S2UR UR45, SR_CTAID.Y ;  /* 0x00000000002d79c3 */ /* 0x000e620000002600 */
[----:B----4-:R-:W-:-:S13]  /*0d70*/  ISETP.NE.AND P0, PT, R2, 0x5, PT ;  /* 0x000000050200780c */ /* 0x010fda0003f05270 */
[----:B-1----:R-:W-:Y:S05]  /*0d80*/  @P0 BRA `(.L_x_14) ;  /* 0x0000000000480947 */ /* 0x002fea0003800000 */
        /* <DEDUP_REMOVED lines=13> */
[----:B-1----:R1:W4:Y:S01]  /*0e60*/  SYNCS.EXCH.64 URZ, [UR4+0x1e0], UR8 ;  /* 0x0001e00804ff75b2 */ /* 0x0023220008000100 */
[----:B------:R1:W1:Y:S01]  /*0e70*/  SYNCS.EXCH.64 URZ, [UR4+0x1f0], UR6 ;  /* 0x0001f00604ff75b2 */ /* 0x0002620008000100 */
[----:B------:R1:W1:Y:S01]  /*0e80*/  SYNCS.EXCH.64 URZ, [UR4+0x1e8], UR8 ;  /* 0x0001e80804ff75b2 */ /* 0x0002620008000100 */
[----:B------:R1:W1:Y:S01]  /*0e90*/  SYNCS.EXCH.64 URZ, [UR4+0x1f8], UR6 ;  /* 0x0001f80604ff75b2 */ /* 0x0002620008000100 */
[----:B------:R-:W-:Y:S01]  /*0ea0*/  NOP ;  /* 0x0000000000007918 */ /* 0x000fe20000000000 */
.L_x_14:
[----:B------:R-:W-:-:S05]  /*0eb0*/  CS2R.32 R71, SR_CgaSize ;  /* 0x0000000000477805 */ /* 0x000fca0000008a00 */
[----:B------:R-:W-:-:S05]  /*0ec0*/  IMAD R71, R71, -0xa0, RZ ;  /* 0xffffff6047477824 */ /* 0x000fca00078e02ff */
[----:B------:R-:W-:-:S14]  /*0ed0*/  R2UR UR5, R71 ;  /* 0x00000000470572ca */ /* 0x000fdc00000e0000 */
[----:B------:R-:W2:Y:S01]  /*0ee0*/  LDCU UR5, c[0x0][UR5+0x2b0] ;  /* 0x00005600050577ac */ /* 0x000ea20008000800 */
[----:B------:R-:W-:Y:S02]  /*0ef0*/  I2FP.F32.U32 R5, UR50 ;  /* 0x0000003200057c45 */ /* 0x000fe40008201000 */
[----:B------:R-:W-:-:S05]  /*0f00*/  CS2R.32 R2, SR_CgaSize ;  /* 0x0000000000027805 */ /* 0x000fca0000008a00 */
[----:B------:R-:W-:-:S06]  /*0f10*/  IMAD R2, R2, -0xa0, RZ ;  /* 0xffffff6002027824 */ /* 0x000fcc00078e02ff */
[----:B------:R-:W3:Y:S01]  /*0f20*/  LDC R2, c[0x0][R2+0x2a0] ;  /* 0x0000a80002027b82 */ /* 0x000ee20000000800 */
[----:B------:R-:W-:Y:S02]  /*0f30*/  I2FP.F32.U32 R4, UR45 ;  /* 0x0000002d00047c45 */ /* 0x000fe40008201000 */
[----:B------:R-:W-:-:S05]  /*0f40*/  CS2R.32 R71, SR_CgaSize ;  /* 0x0000000000477805 */ /* 0x000fca0000008a00 */
[----:B------:R-:W-:-:S05]  /*0f50*/  IMAD R71, R71, -0xa0, RZ ;  /* 0xffffff6047477824 */ /* 0x000fca00078e02ff */
[----:B-1----:R-:W-:-:S14]  /*0f60*/  R2UR UR4, R71 ;  /* 0x00000000470472ca */ /* 0x002fdc00000e0000 */
[----:B------:R-:W1:Y:S01]  /*0f70*/  LDCU UR4, c[0x0][UR4+0x2b4] ;  /* 0x00005680040477ac */ /* 0x000e620008000800 */
[----:B------:R-:W-:Y:S01]  /*0f80*/  NOP ;  /* 0x0000000000007918 */ /* 0x000fe20000000000 */
[----:B------:R-:W3:Y:S01]  /*0f90*/  S2R R17, SR_CTAID.Z ;  /* 0x0000000000117919 */ /* 0x000ee20000002700 */
[----:B------:R-:W4:Y:S01]  /*0fa0*/  LDCU UR18, c[0x0][0xc24] ;  /* 0x00018480ff1277ac */ /* 0x000f220008000800 */
[----:B------:R-:W-:-:S05]  /*0fb0*/  CS2R.32 R3, SR_CgaSize ;  /* 0x0000000000037805 */ /* 0x000fca0000008a00 */
[----:B------:R-:W-:-:S06]  /*0fc0*/  IMAD R3, R3, -0xa0, RZ ;  /* 0xffffff6003037824 */ /* 0x000fcc00078e02ff */
[----:B------:R-:W3:Y:S01]  /*0fd0*/  LDC R3, c[0x0][R3+0x2a4] ;  /* 0x0000a90003037b82 */ /* 0x000ee20000000800 */
[----:B--2---:R-:W-:Y:S01]  /*0fe0*/  FMUL R5, R5, UR5 ;  /* 0x0000000505057c20 */ /* 0x004fe20008400000 */
[----:B-1----:R-:W-:-:S03]  /*0ff0*/  FMUL R4, R4, UR4 ;  /* 0x0000000404047c20 */ /* 0x002fc60008400000 */
[----:B------:R-:W1:Y:S01]  /*1000*/  F2I.U32.TRUNC.NTZ R71, R5 ;  /* 0x0000000500477305 */ /* 0x000e62000020f000 */
[----:B----4-:R-:W-:-:S07]  /*1010*/  UISETP.GE.AND UP0, UPT, UR18, 0x1, UPT ;  /* 0x000000011200788c */ /* 0x010fce000bf06270 */
[----:B------:R-:W2:Y:S01]  /*1020*/  F2I.U32.TRUNC.NTZ R70, R4 ;  /* 0x0000000400467305 */ /* 0x000ea2000020f000 */
[----:B-1----:R-:W-:-:S05]  /*1030*/  IADD3 R71, PT, PT, -R71, RZ, RZ ;  /* 0x000000ff47477210 */ /* 0x002fca0007ffe1ff */
[----:B---3--:R-:W-:Y:S01]  /*1040*/  IMAD R71, R2, R71, UR50 ;  /* 0x0000003202477e24 */ /* 0x008fe2000f8e0247 */
[----:B--2---:R-:W-:-:S05]  /*1050*/  IADD3 R70, PT, PT, -R70, RZ, RZ ;  /* 0x000000ff46467210 */ /* 0x004fca0007ffe1ff */
[----:B------:R-:W-:Y:S01]  /*1060*/  IMAD R70, R3, R70, UR45 ;  /* 0x0000002d03467e24 */ /* 0x000fe2000f8e0246 */
[----:B------:R-:W-:Y:S06]  /*1070*/  BAR.SYNC.DEFER_BLOCKING 0x0 ;  /* 0x0000000000007b1d */ /* 0x000fec0000010000 */
[----:B------:R-:W-:Y:S05]  /*1080*/  BRA.U !UP0, `(.L_x_15) ;  /* 0x0000000108d47547 */ /* 0x000fea000b800000 */
[----:B------:R-:W1:Y:S01]  /*1090*/  LDCU.128 UR20, c[0x0][0xc10] ;  /* 0x00018200ff1477ac */ /* 0x000e620008000c00 */
[----:B------:R-:W2:Y:S01]  /*10a0*/  LDCU UR14, c[0x0][0x370] ;  /* 0x00006e00ff0e77ac */ /* 0x000ea20008000800 */
[----:B------:R-:W3:Y:S01]  /*10b0*/  LDCU UR8, c[0x0][0x374] ;  /* 0x00006e80ff0877ac */ /* 0x000ee20008000800 */
[----:B------:R-:W4:Y:S01]  /*10c0*/  LDCU UR19, c[0x0][0xc0c] ;  /* 0x00018180ff1377ac */ /* 0x000f220008000800 */
[----:B------:R-:W4:Y:S01]  /*10d0*/  LDCU UR9, c[0x0][0xc20] ;  /* 0x00018400ff0977ac */ /* 0x000f220008000800 */
[----:B------:R-:W4:Y:S01]  /*10e0*/  LDCU.64 UR16, c[0x0][0xc28] ;  /* 0x00018500ff1077ac */ /* 0x000f220008000a00 */
[----:B-1----:R-:W-:Y:S02]  /*10f0*/  UISETP.NE.AND UP0, UPT, UR22, 0x1, UPT ;  /* 0x000000011600788c */ /* 0x002fe4000bf05270 */
[----:B---3--:R-:W-:Y:S02]  /*1100*/  UIMAD.WIDE.U32 UR4, UR8, UR23, URZ ;  /* 0x00000017080472a5 */ /* 0x008fe4000f8e00ff */
[----:B--2---:R-:W-:-:S02]  /*1110*/  UIMAD.WIDE.U32 UR6, UR14, UR20, URZ ;  /* 0x000000140e0672a5 */ /* 0x004fc4000f8e00ff */
[----:B----4-:R-:W-:Y:S02]  /*1120*/  UISETP.NE.AND UP1, UPT, UR19, 0x1, UPT ;  /* 0x000000011300788c */ /* 0x010fe4000bf25270 */
[----:B------:R-:W-:Y:S01]  /*1130*/  UIMAD.WIDE.U32 UR10, UR45, UR23, URZ ;  /* 0x000000172d0a72a5 */ /* 0x000fe2000f8e00ff */
[----:B------:R-:W-:Y:S01]  /*1140*/  UMOV UR4, UR5 ;  /* 0x0000000500047c82 */ /* 0x000fe20008000000 */
[----:B------:R-:W-:Y:S02]  /*1150*/  UISETP.NE.AND UP4, UPT, UR18, 0x1, UPT ;  /* 0x000000011200788c */ /* 0x000fe4000bf85270 */
[----:B------:R-:W-:-:S03]  /*1160*/  @UP0 USHF.R.U32.HI UR8, URZ, UR9, UR4 ;  /* 0x00000009ff080299 */ /* 0x000fc60008011604 */
[----:B------:R-:W-:Y:S01]  /*1170*/  UMOV UR6, UR11 ;  /* 0x0000000b00067c82 */ /* 0x000fe20008000000 */
[----:B------:R-:W-:Y:S01]  /*1180*/  UMOV UR4, UR7 ;  /* 0x0000000700047c82 */ /* 0x000fe20008000000 */
[----:B------:R-:W-:Y:S02]  /*1190*/  USHF.R.U32.HI UR10, URZ, UR9, UR6 ;  /* 0x00000009ff0a7299 */ /* 0x000fe40008011606 */
[----:B------:R-:W-:Y:S02]  /*11a0*/  @UP1 USHF.R.U32.HI UR14, URZ, UR21, UR4 ;  /* 0x00000015ff0e1299 */ /* 0x000fe40008011604 */
[----:B------:R-:W-:Y:S02]  /*11b0*/  UIMAD.WIDE.U32 UR4, UR8, UR16, URZ ;  /* 0x00000010080472a5 */ /* 0x000fe4000f8e00ff */
[----:B------:R-:W-:Y:S02]  /*11c0*/  UIMAD.WIDE.U32 UR12, UR50, UR20, URZ ;  /* 0x00000014320c72a5 */ /* 0x000fe4000f8e00ff */
[----:B------:R-:W-:-:S03]  /*11d0*/  UIMAD.WIDE.U32 UR6, UR14, UR16, URZ ;  /* 0x000000100e0672a5 */ /* 0x000fc6000f8e00ff */
[----:B------:R-:W-:Y:S02]  /*11e0*/  UMOV UR4, UR5 ;  /* 0x0000000500047c82 */ /* 0x000fe40008000000 */
[----:B------:R-:W-:Y:S01]  /*11f0*/  @UP4 USHF.R.U32.HI UR8, URZ, UR17, UR4 ;  /* 0x00000011ff084299 */ /* 0x000fe20008011604 */
[----:B------:R-:W-:Y:S02]  /*1200*/  UMOV UR9, UR13 ;  /* 0x0000000d00097c82 */ /* 0x000fe40008000000 */
[----:B------:R-:W-:Y:S01]  /*1210*/  UMOV UR4, UR7 ;  /* 0x0000000700047c82 */ /* 0x000fe20008000000 */
[----:B------:R-:W-:Y:S02]  /*1220*/  USHF.R.U32.HI UR21, URZ, UR21, UR9 ;  /* 0x00000015ff157299 */ /* 0x000fe40008011609 */
[----:B------:R-:W-:Y:S02]  /*1230*/  @UP4 USHF.R.U32.HI UR14, URZ, UR17, UR4 ;  /* 0x00000011ff0e4299 */ /* 0x000fe40008011604 */
[----:B------:R-:W-:-:S02]  /*1240*/  USEL UR9, UR45, UR10, !UP0 ;  /* 0x0000000a2d097287 */ /* 0x000fc4000c000000 */
[----:B------:R-:W-:Y:S02]  /*1250*/  UIMAD UR4, UR8, UR18, URZ ;  /* 0x00000012080472a4 */ /* 0x000fe4000f8e02ff */
[----:B------:R-:W-:Y:S02]  /*1260*/  USEL UR6, UR50, UR21, !UP1 ;  /* 0x0000001532067287 */ /* 0x000fe4000c800000 */
[----:B------:R-:W-:Y:S02]  /*1270*/  UISETP.GE.AND UP0, UPT, UR9, UR4, UPT ;  /* 0x000000040900728c */ /* 0x000fe4000bf06270 */
[----:B------:R-:W-:Y:S02]  /*1280*/  UIMAD.WIDE.U32 UR4, UR9, UR16, URZ ;  /* 0x00000010090472a5 */ /* 0x000fe4000f8e00ff */
[----:B------:R-:W-:Y:S02]  /*1290*/  UIMAD UR7, UR14, UR18, URZ ;  /* 0x000000120e0772a4 */ /* 0x000fe4000f8e02ff */
[----:B------:R-:W-:-:S02]  /*12a0*/  UIMAD.WIDE.U32 UR10, UR6, UR16, URZ ;  /* 0x00000010060a72a5 */ /* 0x000fc4000f8e00ff */
[----:B------:R-:W-:Y:S01]  /*12b0*/  UISETP.GE.OR UP0, UPT, UR6, UR7, UP0 ;  /* 0x000000070600728c */ /* 0x000fe20008706670 */
[----:B------:R-:W-:Y:S01]  /*12c0*/  UMOV UR4, UR5 ;  /* 0x0000000500047c82 */ /* 0x000fe20008000000 */
[----:B------:R-:W-:Y:S02]  /*12d0*/  UIADD3 UR8, UPT, UPT, -UR9, URZ, URZ ;  /* 0x000000ff09087290 */ /* 0x000fe4000fffe1ff */
[----:B------:R-:W-:Y:S02]  /*12e0*/  USHF.R.U32.HI UR4, URZ, UR17, UR4 ;  /* 0x00000011ff047299 */ /* 0x000fe40008011604 */
[----:B------:R-:W-:Y:S02]  /*12f0*/  UIMAD UR45, UR22, UR8, UR45 ;  /* 0x00000008162d72a4 */ /* 0x000fe4000f8e022d */
[----:B------:R-:W-:Y:S02]  /*1300*/  USEL UR7, UR9, UR4, !UP4 ;  /* 0x0000000409077287 */ /* 0x000fe4000e000000 */
[----:B------:R-:W-:Y:S01]  /*1310*/  UIADD3 UR10, UPT, UPT, -UR6, URZ, URZ ;  /* 0x000000ff060a7290 */ /* 0x000fe2000fffe1ff */
[----:B------:R-:W-:-:S02]  /*1320*/  @!UP0 UMOV UR4, UR11 ;  /* 0x0000000b00048c82 */ /* 0x000fc40008000000 */
[----:B------:R-:W-:Y:S02]  /*1330*/  @!UP0 USHF.R.U32.HI UR5, URZ, UR17, UR4 ;  /* 0x00000011ff058299 */ /* 0x000fe40008011604 */
[----:B------:R-:W-:Y:S02]  /*1340*/  UIADD3 UR4, UPT, UPT, -UR7, URZ, URZ ;  /* 0x000000ff07047290 */ /* 0x000fe4000fffe1ff */
[----:B------:R-:W-:Y:S02]  /*1350*/  @!UP0 USEL UR5, UR6, UR5, !UP4 ;  /* 0x0000000506058287 */ /* 0x000fe4000e000000 */
[----:B------:R-:W-:Y:S02]  /*1360*/  UIMAD UR8, UR18, UR4, UR9 ;  /* 0x00000004120872a4 */ /* 0x000fe4000f8e0209 */
[----:B------:R-:W-:Y:S02]  /*1370*/  @!UP0 UIADD3 UR4, UPT, UPT, UR7, -UR5, URZ ;  /* 0x8000000507048290 */ /* 0x000fe4000fffe0ff */
[----:B------:R-:W-:-:S02]  /*1380*/  @!UP0 UIMAD UR8, UR8, UR14, UR5 ;  /* 0x0000000e080882a4 */ /* 0x000fc4000f8e0205 */
[----:B------:R-:W-:Y:S02]  /*1390*/  @!UP0 UIMAD UR9, UR4, UR18, UR6 ;  /* 0x00000012040982a4 */ /* 0x000fe4000f8e0206 */
[----:B------:R-:W-:Y:S02]  /*13a0*/  UIMAD UR4, UR19, UR10, UR50 ;  /* 0x0000000a130472a4 */ /* 0x000fe4000f8e0232 */
[----:B------:R-:W-:Y:S01]  /*13b0*/  UIMAD UR45, UR9, UR22, UR45 ;  /* 0x00000016092d72a4 */ /* 0x000fe2000f8e022d */
[----:B------:R-:W-:Y:S02]  /*13c0*/  @!UP0 UMOV UR6, UR8 ;  /* 0x0000000800068c82 */ /* 0x000fe40008000000 */
[----:B------:R-:W-:-:S12]  /*13d0*/  UIMAD UR50, UR6, UR19, UR4 ;  /* 0x00000013063272a4 */ /* 0x000fd8000f8e0204 */
.L_x_15:
[----:B------:R-:W1:Y:S02]  /*13e0*/  LDCU UR4, c[0x0][0xc30] ;  /* 0x00018600ff0477ac */ /* 0x000e640008000800 */
[----:B-1----:R-:W-:-:S09]  /*13f0*/  UISETP.NE.AND UP0, UPT, UR4, 0x1, UPT ;  /* 0x000000010400788c */ /* 0x002fd2000bf05270 */
[----:B------:R-:W-:Y:S05]  /*1400*/  BRA.U UP0, `(.L_x_16) ;  /* 0x0000000100447547 */ /* 0x000fea000b800000 */
[----:B------:R-:W1:Y:S01]  /*1410*/  LDCU.128 UR8, c[0x0][0xc10] ;  /* 0x00018200ff0877ac */ /* 0x000e620008000c00 */
[----:B------:R-:W2:Y:S01]  /*1420*/  LDCU UR12, c[0x0][0xc0c] ;  /* 0x00018180ff0c77ac */ /* 0x000ea20008000800 */
[----:B------:R-:W3:Y:S01]  /*1430*/  LDCU UR13, c[0x0][0xc20] ;  /* 0x00018400ff0d77ac */ /* 0x000ee20008000800 */
[----:B-1----:R-:W-:Y:S02]  /*1440*/  UIMAD.WIDE.U32 UR6, UR50, UR8, URZ ;  /* 0x00000008320672a5 */ /* 0x002fe4000f8e00ff */
[----:B------:R-:W-:Y:S02]  /*1450*/  UIMAD.WIDE.U32 UR4, UR45, UR11, URZ ;  /* 0x0000000b2d0472a5 */ /* 0x000fe4000f8e00ff */
[----:B--2---:R-:W-:Y:S02]  /*1460*/  UISETP.NE.AND UP1, UPT, UR12, 0x1, UPT ;  /* 0x000000010c00788c */ /* 0x004fe4000bf25270 */
[----:B------:R-:W-:Y:S01]  /*1470*/  UISETP.NE.AND UP0, UPT, UR10, 0x1, UPT ;  /* 0x000000010a00788c */ /* 0x000fe2000bf05270 */
[----:B------:R-:W-:-:S02]  /*1480*/  UMOV UR6, UR7 ;  /* 0x0000000700067c82 */ /* 0x000fc40008000000 */
[----:B------:R-:W-:Y:S01]  /*1490*/  UMOV UR4, UR5 ;  /* 0x0000000500047c82 */ /* 0x000fe20008000000 */
[----:B------:R-:W-:Y:S02]  /*14a0*/  USHF.R.U32.HI UR6, URZ, UR9, UR6 ;  /* 0x00000009ff067299 */ /* 0x000fe40008011606 */
[----:B---3--:R-:W-:Y:S02]  /*14b0*/  USHF.R.U32.HI UR4, URZ, UR13, UR4 ;  /* 0x0000000dff047299 */ /* 0x008fe40008011604 */
[----:B------:R-:W-:Y:S02]  /*14c0*/  USEL UR5, UR50, UR6, !UP1 ;  /* 0x0000000632057287 */ /* 0x000fe4000c800000 */
[----:B------:R-:W-:-:S04]  /*14d0*/  USEL UR4, UR45, UR4, !UP0 ;  /* 0x000000042d047287 */ /* 0x000fc8000c000000 */
[----:B------:R-:W-:Y:S02]  /*14e0*/  UIADD3 UR6, UPT, UPT, UR5, -UR4, URZ ;  /* 0x8000000405067290 */ /* 0x000fe4000fffe0ff */
[----:B------:R-:W-:Y:S02]  /*14f0*/  UIADD3 UR4, UPT, UPT, -UR5, UR4, URZ ;  /* 0x0000000405047290 */ /* 0x000fe4000fffe1ff */
[----:B------:R-:W-:Y:S02]  /*1500*/  UIMAD UR45, UR6, UR10, UR45 ;  /* 0x0000000a062d72a4 */ /* 0x000fe4000f8e022d */
[----:B------:R-:W-:-:S12]  /*1510*/  UIMAD UR50, UR4, UR12, UR50 ;  /* 0x0000000c043272a4 */ /* 0x000fd8000f8e0232 */
.L_x_16:
[----:B------:R-:W-:Y:S01]  /*1520*/  BAR.SYNC.DEFER_BLOCKING 0x0 ;  /* 0x0000000000007b1d */ /* 0x000fe20000010000 */
[----:B------:R-:W-:Y:S01]  /*1530*/  UISETP.NE.AND UP0, UPT, UR15, 0x2, UPT ;  /* 0x000000020f00788c */ /* 0x000fe2000bf05270 */
[----:B------:R-:W-:Y:S02]  /*1540*/  ISETP.NE.OR P2, PT, R0, 0x2, !P2 ;  /* 0x000000020000780c */ /* 0x000fe40005745670 */
[----:B------:R-:W-:Y:S02]  /*1550*/  LOP3.LUT R0, R76, 0x1f, RZ, 0xc0, !PT ;  /* 0x0000001f4c007812 */ /* 0x000fe400078ec0ff */
[----:B------:R-:W1:Y:S04]  /*1560*/  LDCU UR39, c[0x0][0xc24] ;  /* 0x00018480ff2777ac */ /* 0x000e680008000800 */
[----:B------:R-:W-:Y:S05]  /*1570*/  BRA.U UP0, `(.L_x_17) ;  /* 0x0000002900dc7547 */ /* 0x000fea000b800000 */
[----:B------:R-:W2:Y:S01]  /*1580*/  LDCU UR7, c[0x0][0x394] ;  /* 0x00007280ff0777ac */ /* 0x000ea20008000800 */
[----:B------:R-:W-:Y:S01]  /*1590*/  PLOP3.LUT P1, PT, PT, PT, UP2, 0x80, 0x8 ;  /* 0x000000000008781c */ /* 0x000fe20003f2f028 */
[----:B------:R-:W-:Y:S01]  /*15a0*/  IMAD.MOV.U32 R2, RZ, RZ, RZ ;  /* 0x000000ffff027224 */ /* 0x000fe200078e00ff */
[----:B------:R-:W-:Y:S01]  /*15b0*/  ISETP.EQ.OR P3, PT, R0, RZ, P2 ;  /* 0x000000ff0000720c */ /* 0x000fe20001762670 */
[----:B------:R-:W3:Y:S01]  /*15c0*/  LDCU UR6, c[0x0][0x5d8] ;  /* 0x0000bb00ff0677ac */ /* 0x000ee20008000800 */
[----:B------:R-:W-:Y:S01]  /*15d0*/  PLOP3.LUT P1, PT, P1, PT, PT, 0x8, 0x80 ;  /* 0x000000000080781c */ /* 0x000fe20000f2e170 */
[----:B------:R-:W4:Y:S01]  /*15e0*/  LDCU UR56, c[0x0][0x370] ;  /* 0x00006e00ff3877ac */ /* 0x000f220008000800 */
[----:B------:R-:W1:Y:S01]  /*15f0*/  LDCU.64 UR48, c[0x0][0x348] ;  /* 0x00006900ff3077ac */ /* 0x000e620008000a00 */
[----:B------:R-:W1:Y:S01]  /*1600*/  LDCU UR55, c[0x0][0x374] ;  /* 0x00006e80ff3777ac */ /* 0x000e620008000800 */
[----:B--2---:R-:W-:Y:S02]  /*1610*/  UIADD3 UR5, UPT, UPT, UR7, 0x3f, URZ ;  /* 0x0000003f07057890 */ /* 0x004fe4000fffe0ff */
[----:B---3--:R-:W-:-:S02]  /*1620*/  UIADD3 UR6, UPT, UPT, UR6, 0x3f, URZ ;  /* 0x0000003f06067890 */ /* 0x008fc4000fffe0ff */
[----:B------:R-:W-:Y:S02]  /*1630*/  USHF.R.S32.HI UR4, URZ, 0x1f, UR5 ;  /* 0x0000001fff047899 */ /* 0x000fe40008011405 */
[----:B------:R-:W-:Y:S02]  /*1640*/  UIADD3 UR60, UPT, UPT, UR7, 0x7e, URZ ;  /* 0x0000007e073c7890 */ /* 0x000fe4000fffe0ff */
[----:B------:R-:W-:Y:S02]  /*1650*/  ULEA.HI UR4, UR4, UR5, URZ, 0x6 ;  /* 0x0000000504047291 */ /* 0x000fe4000f8f30ff */
[----:B------:R-:W-:Y:S02]  /*1660*/  UIADD3 UR5, UPT, UPT, UR7, -0x1, URZ ;  /* 0xffffffff07057890 */ /* 0x000fe4000fffe0ff */
[----:B------:R-:W-:Y:S02]  /*1670*/  USHF.R.S32.HI UR58, URZ, 0x6, UR4 ;  /* 0x00000006ff3a7899 */ /* 0x000fe40008011404 */
[----:B------:R-:W-:-:S02]  /*1680*/  UISETP.GE.U32.AND UP1, UPT, UR5, -0x7f, UPT ;  /* 0xffffff810500788c */ /* 0x000fc4000bf26070 */
[----:B------:R-:W-:Y:S02]  /*1690*/  UISETP.LT.U32.AND UP0, UPT, UR58, 0x1b, UPT ;  /* 0x0000001b3a00788c */ /* 0x000fe4000bf01070 */
[----:B------:R-:W-:Y:S02]  /*16a0*/  USHF.R.S32.HI UR4, URZ, 0x1f, UR6 ;  /* 0x0000001fff047899 */ /* 0x000fe40008011406 */
[----:B------:R-:W-:Y:S02]  /*16b0*/  USEL UR57, UR58, 0x1b, UP0 ;  /* 0x0000001b3a397887 */ /* 0x000fe40008000000 */
[----:B------:R-:W-:Y:S02]  /*16c0*/  ULEA.HI UR4, UR4, UR6, URZ, 0x6 ;  /* 0x0000000604047291 */ /* 0x000fe4000f8f30ff */
[----:B------:R-:W-:Y:S02]  /*16d0*/  UIADD3 UR46, UPT, UPT, UR57, -0x1, URZ ;  /* 0xffffffff392e7890 */ /* 0x000fe4000fffe0ff */
[----:B------:R-:W-:-:S02]  /*16e0*/  @UP1 UIADD3 UR46, UPT, UPT, UR57, URZ, URZ ;  /* 0x000000ff392e1290 */ /* 0x000fc4000fffe0ff */
[----:B------:R-:W-:Y:S02]  /*16f0*/  USHF.R.S32.HI UR54, URZ, 0x6, UR4 ;  /* 0x00000006ff367899 */ /* 0x000fe40008011404 */
[----:B------:R-:W-:Y:S02]  /*1700*/  UIADD3 UR59, UPT, UPT, UR58, -UR57, URZ ;  /* 0x800000393a3b7290 */ /* 0x000fe4000fffe0ff */
[----:B------:R-:W-:Y:S01]  /*1710*/  UIADD3 UR46, UPT, UPT, UR46, 0x1, URZ ;  /* 0x000000012e2e7890 */ /* 0x000fe2000fffe0ff */
[----:B------:R-:W-:Y:S01]  /*1720*/  UMOV UR29, 0x1 ;  /* 0x00000001001d7882 */ /* 0x000fe20000000000 */
[----:B-1--4-:R-:W-:-:S10]  /*1730*/  UMOV UR38, URZ ;  /* 0x000000ff00267c82 */ /* 0x012fd40008000000 */
.L_x_33:
[----:B------:R-:W-:Y:S01]  /*1740*/  IMAD.U32 R4, RZ, RZ, UR54 ;  /* 0x00000036ff047e24 */ /* 0x000fe2000f8e00ff */
[----:B------:R-:W1:Y:S04]  /*1750*/  LDCU UR53, c[0x0][0x5dc] ;  /* 0x0000bb80ff3577ac */ /* 0x000e680008000800 */
[-C--:B------:R-:W-:Y:S01]  /*1760*/  IABS R0, R4.reuse ;  /* 0x0000000400007213 */ /* 0x080fe20000000000 */
[----:B------:R-:W2:Y:S01]  /*1770*/  LDCU UR11, c[0x0][0x5e0] ;  /* 0x0000bc00ff0b77ac */ /* 0x000ea20008000800 */
[----:B------:R-:W-:Y:S02]  /*1780*/  IABS R4, R4 ;  /* 0x0000000400047213 */ /* 0x000fe40000000000 */
[----:B------:R-:W-:Y:S01]  /*1790*/  R2UR UR6, R0 ;  /* 0x00000000000672ca */ /* 0x000fe200000e0000 */
[----:B------:R-:W-:Y:S01]  /*17a0*/  UMOV UR44, 0x400 ;  /* 0x00000400002c7882 */ /* 0x000fe20000000000 */
[----:B------:R-:W-:Y:S01]  /*17b0*/  USHF.L.U32 UR42, UR50, 0x6, URZ ;  /* 0x00000006322a7899 */ /* 0x000fe200080006ff */
[----:B------:R-:W-:Y:S01]  /*17c0*/  UMOV UR19, URZ ;  /* 0x000000ff00137c82 */ /* 0x000fe20008000000 */
[----:B-1----:R-:W-:-:S09]  /*17d0*/  IMAD.U32 R3, RZ, RZ, UR53 ;  /* 0x00000035ff037e24 */ /* 0x002fd2000f8e00ff */
[----:B------:R-:W1:Y:S08]  /*17e0*/  I2F.RP R6, UR6 ;  /* 0x0000000600067d06 */ /* 0x000e700008209400 */
[----:B-1----:R-:W1:Y:S02]  /*17f0*/  MUFU.RCP R5, R6 ;  /* 0x0000000600057308 */ /* 0x002e640000001000 */
[----:B-1----:R-:W-:-:S06]  /*1800*/  VIADD R5, R5, 0xffffffe ;  /* 0x0ffffffe05057836 */ /* 0x002fcc0000000000 */
[----:B------:R-:W1:Y:S02]  /*1810*/  F2I.FTZ.U32.TRUNC.NTZ R0, R5 ;  /* 0x0000000500007305 */ /* 0x000e64000021f000 */
[----:B-1----:R-:W-:Y:S02]  /*1820*/  R2UR UR5, R0 ;  /* 0x00000000000572ca */ /* 0x002fe400000e0000 */
[----:B------:R-:W-:Y:S01]  /*1830*/  IABS R0, R3 ;  /* 0x0000000300007213 */ /* 0x000fe20000000000 */
[----:B------:R-:W-:-:S03]  /*1840*/  IMAD.U32 R3, RZ, RZ, UR45 ;  /* 0x0000002dff037e24 */ /* 0x000fc6000f8e00ff */
[----:B------:R-:W-:Y:S01]  /*1850*/  R2UR UR8, R0 ;  /* 0x00000000000872ca */ /* 0x000fe200000e0000 */
[----:B------:R-:W-:Y:S01]  /*1860*/  IMAD.MOV R0, RZ, RZ, -R4 ;  /* 0x000000ffff007224 */ /* 0x000fe200078e0a04 */
[----:B------:R-:W-:-:S04]  /*1870*/  IABS R3, R3 ;  /* 0x0000000300037213 */ /* 0x000fc80000000000 */
[----:B------:R-:W-:Y:S01]  /*1880*/  R2UR UR9, R3 ;  /* 0x00000000030972ca */ /* 0x000fe200000e0000 */
[----:B------:R-:W-:-:S04]  /*1890*/  UIADD3 UR4, UPT, UPT, URZ, -UR5, URZ ;  /* 0x80000005ff047290 */ /* 0x000fc8000fffe0ff */
[----:B------:R-:W-:Y:S02]  /*18a0*/  UIMAD UR7, UR4, UR6, URZ ;  /* 0x00000006040772a4 */ /* 0x000fe4000f8e02ff */
[----:B------:R-:W1:Y:S01]  /*18b0*/  I2F.RP R3, UR8 ;  /* 0x0000000800037d06 */ /* 0x000e620008209400 */
[----:B------:R-:W-:Y:S02]  /*18c0*/  UMOV UR4, URZ ;  /* 0x000000ff00047c82 */ /* 0x000fe40008000000 */
[----:B------:R-:W-:Y:S02]  /*18d0*/  UIMAD.WIDE.U32 UR4, UR5, UR7, UR4 ;  /* 0x00000007050472a5 */ /* 0x000fe4000f8e0004 */
[----:B------:R-:W-:-:S05]  /*18e0*/  R2UR UR7, R0 ;  /* 0x00000000000772ca */ /* 0x000fca00000e0000 */
[----:B------:R-:W-:Y:S02]  /*18f0*/  UMOV UR4, UR5 ;  /* 0x0000000500047c82 */ /* 0x000fe40008000000 */
[----:B------:R-:W-:Y:S01]  /*1900*/  UIMAD.WIDE.U32 UR4, UR4, UR9, URZ ;  /* 0x00000009040472a5 */ /* 0x000fe2000f8e00ff */
[----:B-1----:R-:W1:Y:S06]  /*1910*/  MUFU.RCP R3, R3 ;  /* 0x0000000300037308 */ /* 0x002e6c0000001000 */
[----:B------:R-:W-:Y:S02]  /*1920*/  UMOV UR4, UR5 ;  /* 0x0000000500047c82 */ /* 0x000fe40008000000 */
[----:B------:R-:W-:-:S04]  /*1930*/  UIMAD UR5, UR4, UR7, UR9 ;  /* 0x00000007040572a4 */ /* 0x000fc8000f8e0209 */
[----:B------:R-:W-:Y:S01]  /*1940*/  UISETP.GT.U32.AND UP0, UPT, UR6, UR5, UPT ;  /* 0x000000050600728c */ /* 0x000fe2000bf04070 */
[----:B-1----:R-:W-:-:S10]  /*1950*/  VIADD R4, R3, 0xffffffe ;  /* 0x0ffffffe03047836 */ /* 0x002fd40000000000 */
[----:B------:R-:W-:Y:S01]  /*1960*/  @!UP0 UIADD3 UR5, UPT, UPT, UR5, -UR6, URZ ;  /* 0x8000000605058290 */ /* 0x000fe2000fffe0ff */
[----:B------:R-:W1:Y:S01]  /*1970*/  F2I.FTZ.U32.TRUNC.NTZ R0, R4 ;  /* 0x0000000400007305 */ /* 0x000e62000021f000 */
[----:B------:R-:W-:Y:S02]  /*1980*/  @!UP0 UIADD3 UR4, UPT, UPT, UR4, 0x1, URZ ;  /* 0x0000000104048890 */ /* 0x000fe4000fffe0ff */
[----:B------:R-:W-:Y:S02]  /*1990*/  UISETP.GE.U32.AND UP1, UPT, UR5, UR6, UPT ;  /* 0x000000060500728c */ /* 0x000fe4000bf26070 */
[----:B------:R-:W-:-:S04]  /*19a0*/  ULOP3.LUT UR5, UR45, UR54, URZ, 0x3c, !UPT ;  /* 0x000000362d057292 */ /* 0x000fc8000f8e3cff */
[----:B------:R-:W-:-:S05]  /*19b0*/  UISETP.GE.AND UP0, UPT, UR5, URZ, UPT ;  /* 0x000000ff0500728c */ /* 0x000fca000bf06270 */
[----:B------:R-:W-:Y:S01]  /*19c0*/  @UP1 UIADD3 UR4, UPT, UPT, UR4, 0x1, URZ ;  /* 0x0000000104041890 */ /* 0x000fe2000fffe0ff */
[----:B-1----:R-:W-:Y:S01]  /*19d0*/  R2UR UR5, R0 ;  /* 0x00000000000572ca */ /* 0x002fe200000e0000 */
[----:B------:R-:W-:Y:S01]  /*19e0*/  UISETP.NE.AND UP1, UPT, UR54, URZ, UPT ;  /* 0x000000ff3600728c */ /* 0x000fe2000bf25270 */
[----:B--2---:R-:W-:-:S04]  /*19f0*/  IMAD.U32 R0, RZ, RZ, UR11 ;  /* 0x0000000bff007e24 */ /* 0x004fc8000f8e00ff */
[----:B------:R-:W-:Y:S01]  /*1a00*/  UMOV UR7, UR4 ;  /* 0x0000000400077c82 */ /* 0x000fe20008000000 */
[----:B------:R-:W-:Y:S01]  /*1a10*/  IABS R0, R0 ;  /* 0x0000000000007213 */ /* 0x000fe20000000000 */
[----:B------:R-:W-:-:S03]  /*1a20*/  @!UP0 UIADD3 UR7, UPT, UPT, -UR7, URZ, URZ ;  /* 0x000000ff07078290 */ /* 0x000fc6000fffe1ff */
[----:B------:R-:W-:Y:S01]  /*1a30*/  R2UR UR9, R0 ;  /* 0x00000000000972ca */ /* 0x000fe200000e0000 */
[----:B------:R-:W-:Y:S02]  /*1a40*/  @!UP1 ULOP3.LUT UR7, URZ, UR54, URZ, 0x33, !UPT ;  /* 0x00000036ff079292 */ /* 0x000fe4000f8e33ff */
[----:B------:R-:W-:-:S04]  /*1a50*/  UIADD3 UR4, UPT, UPT, URZ, -UR5, URZ ;  /* 0x80000005ff047290 */ /* 0x000fc8000fffe0ff */
[----:B------:R-:W-:Y:S01]  /*1a60*/  IMAD.U32 R3, RZ, RZ, UR7 ;  /* 0x00000007ff037e24 */ /* 0x000fe2000f8e00ff */
[----:B------:R-:W-:-:S03]  /*1a70*/  UIMAD UR6, UR4, UR8, URZ ;  /* 0x00000008040672a4 */ /* 0x000fc6000f8e02ff */
[----:B------:R-:W-:Y:S01]  /*1a80*/  UMOV UR4, URZ ;  /* 0x000000ff00047c82 */ /* 0x000fe20008000000 */
[----:B------:R-:W-:Y:S01]  /*1a90*/  IABS R3, R3 ;  /* 0x0000000300037213 */ /* 0x000fe20000000000 */
[----:B------:R-:W-:-:S03]  /*1aa0*/  UIMAD.WIDE.U32 UR4, UR5, UR6, UR4 ;  /* 0x00000006050472a5 */ /* 0x000fc6000f8e0004 */
[----:B------:R-:W-:Y:S02]  /*1ab0*/  R2UR UR10, R3 ;  /* 0x00000000030a72ca */ /* 0x000fe400000e0000 */
[----:B------:R-:W1:Y:S02]  /*1ac0*/  I2F.RP R3, UR9 ;  /* 0x0000000900037d06 */ /* 0x000e640008209400 */
[----:B------:R-:W-:-:S09]  /*1ad0*/  UMOV UR4, UR5 ;  /* 0x0000000500047c82 */ /* 0x000fd20008000000 */
[----:B------:R-:W-:Y:S01]  /*1ae0*/  UIMAD.WIDE.U32 UR4, UR4, UR10, URZ ;  /* 0x0000000a040472a5 */ /* 0x000fe2000f8e00ff */
[----:B-1----:R-:W1:Y:S06]  /*1af0*/  MUFU.RCP R0, R3 ;  /* 0x0000000300007308 */ /* 0x002e6c0000001000 */
[----:B------:R-:W-:Y:S02]  /*1b00*/  UMOV UR4, UR5 ;  /* 0x0000000500047c82 */ /* 0x000fe40008000000 */
[----:B------:R-:W-:-:S04]  /*1b10*/  UIADD3 UR5, UPT, UPT, -UR4, URZ, URZ ;  /* 0x000000ff04057290 */ /* 0x000fc8000fffe1ff */
[----:B------:R-:W-:-:S04]  /*1b20*/  UIMAD UR5, UR8, UR5, UR10 ;  /* 0x00000005080572a4 */ /* 0x000fc8000f8e020a */
[----:B------:R-:W-:Y:S01]  /*1b30*/  UISETP.GT.U32.AND UP0, UPT, UR8, UR5, UPT ;  /* 0x000000050800728c */ /* 0x000fe2000bf04070 */
[----:B-1----:R-:W-:Y:S02]  /*1b40*/  VIADD R0, R0, 0xffffffe ;  /* 0x0ffffffe00007836 */ /* 0x002fe40000000000 */
[----:B------:R-:W-:-:S04]  /*1b50*/  IMAD.U32 R3, RZ, RZ, UR29 ;  /* 0x0000001dff037e24 */ /* 0x000fc8000f8e00ff */
[----:B------:R-:W1:Y:S04]  /*1b60*/  F2I.FTZ.U32.TRUNC.NTZ R0, R0 ;  /* 0x0000000000007305 */ /* 0x000e68000021f000 */
[----:B------:R-:W-:Y:S01]  /*1b70*/  @!UP0 UIADD3 UR5, UPT, UPT, UR5, -UR8, URZ ;  /* 0x8000000805058290 */ /* 0x000fe2000fffe0ff */
[----:B------:R-:W-:Y:S01]  /*1b80*/  SHF.L.U32 R3, R3, 0x1f, RZ ;  /* 0x0000001f03037819 */ /* 0x000fe200000006ff */
[----:B------:R-:W-:Y:S02]  /*1b90*/  @!UP0 UIADD3 UR4, UPT, UPT, UR4, 0x1, URZ ;  /* 0x0000000104048890 */ /* 0x000fe4000fffe0ff */
[----:B------:R-:W-:Y:S01]  /*1ba0*/  UISETP.GE.U32.AND UP1, UPT, UR5, UR8, UPT ;  /* 0x000000080500728c */ /* 0x000fe2000bf26070 */
[----:B------:R-:W2:Y:S01]  /*1bb0*/  S2UR UR8, SR_CgaCtaId ;  /* 0x00000000000879c3 */ /* 0x000ea20000008800 */
[----:B------:R-:W-:-:S04]  /*1bc0*/  ULOP3.LUT UR5, UR7, UR53, URZ, 0x3c, !UPT ;  /* 0x0000003507057292 */ /* 0x000fc8000f8e3cff */
[----:B------:R-:W-:-:S03]  /*1bd0*/  UISETP.GE.AND UP0, UPT, UR5, URZ, UPT ;  /* 0x000000ff0500728c */ /* 0x000fc6000bf06270 */
[----:B-1----:R-:W-:Y:S02]  /*1be0*/  R2UR UR5, R0 ;  /* 0x00000000000572ca */ /* 0x002fe400000e0000 */
[----:B------:R-:W-:Y:S02]  /*1bf0*/  @UP1 UIADD3 UR4, UPT, UPT, UR4, 0x1, URZ ;  /* 0x0000000104041890 */ /* 0x000fe4000fffe0ff */
[----:B------:R-:W-:-:S05]  /*1c00*/  UISETP.NE.AND UP1, UPT, UR53, URZ, UPT ;  /* 0x000000ff3500728c */ /* 0x000fca000bf25270 */
[----:B------:R-:W-:Y:S02]  /*1c10*/  UMOV UR6, UR4 ;  /* 0x0000000400067c82 */ /* 0x000fe40008000000 */
[----:B------:R-:W-:Y:S02]  /*1c20*/  @!UP0 UIADD3 UR6, UPT, UPT, -UR6, URZ, URZ ;  /* 0x000000ff06068290 */ /* 0x000fe4000fffe1ff */
[----:B------:R-:W-:Y:S02]  /*1c30*/  UIADD3 UR4, UPT, UPT, URZ, -UR5, URZ ;  /* 0x80000005ff047290 */ /* 0x000fe4000fffe0ff */
[----:B------:R-:W-:Y:S02]  /*1c40*/  @!UP1 ULOP3.LUT UR6, URZ, UR53, URZ, 0x33, !UPT ;  /* 0x00000035ff069292 */ /* 0x000fe4000f8e33ff */
[----:B--2---:R-:W-:-:S04]  /*1c50*/  ULEA UR44, UR8, UR44, 0x18 ;  /* 0x0000002c082c7291 */ /* 0x004fc8000f8ec0ff */
[----:B------:R-:W-:Y:S01]  /*1c60*/  ULEA UR8, UR38, UR44, 0x3 ;  /* 0x0000002c26087291 */ /* 0x000fe2000f8e18ff */
[----:B------:R-:W-:-:S05]  /*1c70*/  IMAD.U32 R0, RZ, RZ, UR6 ;  /* 0x00000006ff007e24 */ /* 0x000fca000f8e00ff */
[----:B------:R-:W-:-:S03]  /*1c80*/  IABS R0, R0 ;  /* 0x0000000000007213 */ /* 0x000fc60000000000 */
[----:B------:R1:W2:Y:S01]  /*1c90*/  SYNCS.PHASECHK.TRANS64.TRYWAIT P0, [UR8+0xd8], R3 ;  /* 0x0000d803ff0075a7 */ /* 0x0002a20008001108 */
[----:B------:R-:W-:Y:S01]  /*1ca0*/  R2UR UR10, R0 ;  /* 0x00000000000a72ca */ /* 0x000fe200000e0000 */
[----:B------:R-:W-:-:S03]  /*1cb0*/  UIMAD UR8, UR4, UR9, URZ ;  /* 0x00000009040872a4 */ /* 0x000fc6000f8e02ff */
[----:B------:R-:W-:Y:S02]  /*1cc0*/  UMOV UR4, URZ ;  /* 0x000000ff00047c82 */ /* 0x000fe40008000000 */
[----:B------:R-:W-:Y:S02]  /*1cd0*/  UIMAD.WIDE.U32 UR4, UR5, UR8, UR4 ;  /* 0x00000008050472a5 */ /* 0x000fe4000f8e0004 */
[----:B------:R-:W-:-:S04]  /*1ce0*/  UIADD3 UR8, UPT, UPT, -UR6, URZ, URZ ;  /* 0x000000ff06087290 */ /* 0x000fc8000fffe1ff */
[----:B------:R-:W-:Y:S01]  /*1cf0*/  UIMAD UR53, UR53, UR8, UR7 ;  /* 0x00000008353572a4 */ /* 0x000fe2000f8e0207 */
[----:B------:R-:W-:Y:S02]  /*1d00*/  UMOV UR4, UR5 ;  /* 0x0000000500047c82 */ /* 0x000fe40008000000 */
[----:B------:R-:W-:-:S07]  /*1d10*/  UIMAD.WIDE.U32 UR4, UR4, UR10, URZ ;  /* 0x0000000a040472a5 */ /* 0x000fce000f8e00ff */
[----:B------:R-:W-:Y:S02]  /*1d20*/  UMOV UR4, UR5 ;  /* 0x0000000500047c82 */ /* 0x000fe40008000000 */
[----:B------:R-:W-:-:S04]  /*1d30*/  UIADD3 UR5, UPT, UPT, -UR4, URZ, URZ ;  /* 0x000000ff04057290 */ /* 0x000fc8000fffe1ff */
[----:B------:R-:W-:-:S04]  /*1d40*/  UIMAD UR5, UR9, UR5, UR10 ;  /* 0x00000005090572a4 */ /* 0x000fc8000f8e020a */
[----:B------:R-:W-:-:S11]  /*1d50*/  UISETP.GT.U32.AND UP0, UPT, UR9, UR5, UPT ;  /* 0x000000050900728c */ /* 0x000fd6000bf04070 */
[----:B------:R-:W-:Y:S02]  /*1d60*/  @!UP0 UIADD3 UR5, UPT, UPT, UR5, -UR9, URZ ;  /* 0x8000000905058290 */ /* 0x000fe4000fffe0ff */
[----:B------:R-:W-:Y:S02]  /*1d70*/  @!UP0 UIADD3 UR4, UPT, UPT, UR4, 0x1, URZ ;  /* 0x0000000104048890 */ /* 0x000fe4000fffe0ff */
[----:B------:R-:W-:Y:S02]  /*1d80*/  UISETP.GE.U32.AND UP1, UPT, UR5, UR9, UPT ;  /* 0x000000090500728c */ /* 0x000fe4000bf26070 */
[----:B------:R-:W-:-:S04]  /*1d90*/  ULOP3.LUT UR5, UR6, UR11, URZ, 0x3c, !UPT ;  /* 0x0000000b06057292 */ /* 0x000fc8000f8e3cff */
[----:B------:R-:W-:-:S05]  /*1da0*/  UISETP.GE.AND UP0, UPT, UR5, URZ, UPT ;  /* 0x000000ff0500728c */ /* 0x000fca000bf06270 */
[----:B------:R-:W-:Y:S02]  /*1db0*/  @UP1 UIADD3 UR4, UPT, UPT, UR4, 0x1, URZ ;  /* 0x0000000104041890 */ /* 0x000fe4000fffe0ff */
[----:B------:R-:W-:-:S05]  /*1dc0*/  UISETP.NE.AND UP1, UPT, UR11, URZ, UPT ;  /* 0x000000ff0b00728c */ /* 0x000fca000bf25270 */
[----:B------:R-:W-:Y:S01]  /*1dd0*/  UMOV UR37, UR4 ;  /* 0x0000000400257c82 */ /* 0x000fe20008000000 */
[----:B------:R-:W-:Y:S02]  /*1de0*/  UIADD3 UR4, UPT, UPT, -UR7, URZ, URZ ;  /* 0x000000ff07047290 */ /* 0x000fe4000fffe1ff */
[----:B------:R-:W-:Y:S02]  /*1df0*/  @!UP0 UIADD3 UR37, UPT, UPT, -UR37, URZ, URZ ;  /* 0x000000ff25258290 */ /* 0x000fe4000fffe1ff */
[----:B------:R-:W-:Y:S02]  /*1e00*/  UISETP.GE.U32.AND UP0, UPT, UR60, 0x7f, UPT ;  /* 0x0000007f3c00788c */ /* 0x000fe4000bf06070 */
[----:B------:R-:W-:Y:S02]  /*1e10*/  @!UP1 ULOP3.LUT UR37, URZ, UR11, URZ, 0x33, !UPT ;  /* 0x0000000bff259292 */ /* 0x000fe4000f8e33ff */
[----:B------:R-:W-:Y:S02]  /*1e20*/  UIMAD UR4, UR54, UR4, UR45 ;  /* 0x00000004360472a4 */ /* 0x000fe4000f8e022d */
[----:B------:R-:W-:-:S02]  /*1e30*/  UIADD3 UR5, UPT, UPT, -UR37, URZ, URZ ;  /* 0x000000ff25057290 */ /* 0x000fc4000fffe1ff */
[----:B------:R-:W-:Y:S02]  /*1e40*/  USHF.L.U32 UR10, UR4, 0x6, URZ ;  /* 0x00000006040a7899 */ /* 0x000fe400080006ff */
[----:B------:R-:W-:Y:S01]  /*1e50*/  UIMAD UR45, UR11, UR5, UR6 ;  /* 0x000000050b2d72a4 */ /* 0x000fe2000f8e0206 */
[----:B-1----:R-:W-:Y:S11]  /*1e60*/  BRA.U !UP0, `(.L_x_18) ;  /* 0x0000000508547547 */ /* 0x002ff6000b800000 */
[----:B------:R-:W1:Y:S01]  /*1e70*/  LDCU.64 UR8, c[0x0][0x5c0] ;  /* 0x0000b800ff0877ac */ /* 0x000e620008000a00 */
[----:B------:R-:W1:Y:S01]  /*1e80*/  LDCU.64 UR34, c[0x0][0x5f8] ;  /* 0x0000bf00ff2277ac */ /* 0x000e620008000a00 */
[----:B------:R-:W3:Y:S01]  /*1e90*/  LDCU UR12, c[0x0][0x5c8] ;  /* 0x0000b900ff0c77ac */ /* 0x000ee20008000800 */
[----:B------:R-:W3:Y:S01]  /*1ea0*/  LDCU UR11, c[0x0][0x600] ;  /* 0x0000c000ff0b77ac */ /* 0x000ee20008000800 */
[----:B------:R-:W4:Y:S01]  /*1eb0*/  LDCU UR24, c[0x0][0x5a8] ;  /* 0x0000b500ff1877ac */ /* 0x000f220008000800 */
[----:B------:R-:W2:Y:S01]  /*1ec0*/  LDCU UR23, c[0x0][0x59c] ;  /* 0x0000b380ff1777ac */ /* 0x000ea20008000800 */
[----:B-1----:R-:W-:Y:S01]  /*1ed0*/  UIMAD UR36, UR53, UR8, UR34 ;  /* 0x00000008352472a4 */ /* 0x002fe2000f8e0222 */
[----:B------:R-:W1:Y:S01]  /*1ee0*/  LDCU UR22, c[0x0][0x590] ;  /* 0x0000b200ff1677ac */ /* 0x000e620008000800 */
[----:B---3--:R-:W-:Y:S01]  /*1ef0*/  UIMAD UR34, UR37, UR12, UR11 ;  /* 0x0000000c252272a4 */ /* 0x008fe2000f8e020b */
[----:B------:R-:W3:Y:S01]  /*1f00*/  LDCU UR28, c[0x0][0x594] ;  /* 0x0000b280ff1c77ac */ /* 0x000ee20008000800 */
[----:B------:R-:W1:Y:S01]  /*1f10*/  LDCU UR27, c[0x0][0x598] ;  /* 0x0000b300ff1b77ac */ /* 0x000e620008000800 */
[----:B------:R-:W1:Y:S01]  /*1f20*/  LDCU UR26, c[0x0][0x5ac] ;  /* 0x0000b580ff1a77ac */ /* 0x000e620008000800 */
[----:B------:R-:W1:Y:S01]  /*1f30*/  LDCU UR25, c[0x0][0x5b0] ;  /* 0x0000b600ff1977ac */ /* 0x000e620008000800 */
[----:B------:R-:W1:Y:S01]  /*1f40*/  LDCU UR5, c[0x0][0x5cc] ;  /* 0x0000b980ff0577ac */ /* 0x000e620008000800 */
[----:B------:R-:W1:Y:S01]  /*1f50*/  LDCU UR4, c[0x0][0x5ec] ;  /* 0x0000bd80ff0477ac */ /* 0x000e620008000800 */
[----:B------:R-:W1:Y:S01]  /*1f60*/  LDCU.64 UR20, c[0x0][0x5a0] ;  /* 0x0000b400ff1477ac */ /* 0x000e620008000a00 */
[----:B------:R-:W1:Y:S01]  /*1f70*/  LDCU.64 UR16, c[0x0][0x5d0] ;  /* 0x0000ba00ff1077ac */ /* 0x000e620008000a00 */
[----:B------:R-:W1:Y:S01]  /*1f80*/  LDCU.64 UR6, c[0x0][0x5f0] ;  /* 0x0000be00ff0677ac */ /* 0x000e620008000a00 */
[----:B------:R-:W-:Y:S01]  /*1f90*/  UIMAD UR35, UR45, UR9, UR35 ;  /* 0x000000092d2372a4 */ /* 0x000fe2000f8e0223 */
[----:B------:R-:W-:Y:S01]  /*1fa0*/  UMOV UR18, URZ ;  /* 0x000000ff00127c82 */ /* 0x000fe20008000000 */
[----:B--2-4-:R-:W-:-:S10]  /*1fb0*/  UMOV UR11, UR38 ;  /* 0x00000026000b7c82 */ /* 0x014fd40008000000 */
.L_x_23:
[----:B------:R-:W-:Y:S01]  /*1fc0*/  @!P2 MOV R3, 0x2000 ;  /* 0x000020000003a802 */ /* 0x000fe20000000f00 */
[----:B------:R-:W-:Y:S01]  /*1fd0*/  ULEA UR41, UR11, UR44, 0x3 ;  /* 0x0000002c0b297291 */ /* 0x000fe2000f8e18ff */
[----:B-1----:R-:W-:Y:S11]  /*1fe0*/  @P0 BRA `(.L_x_19) ;  /* 0x0000000000100947 */ /* 0x002ff60003800000 */
[----:B------:R-:W-:Y:S04]  /*1ff0*/  MOV R0, UR29 ;  /* 0x0000001d00007c02 */ /* 0x000fe80008000f00 */
[----:B------:R-:W-:Y:S04]  /*2000*/  SHF.L.U32 R5, R0, 0x1f, RZ ;  /* 0x0000001f00057819 */ /* 0x000fe800000006ff */
[----:B------:R-:W2:Y:S02]  /*2010*/  SYNCS.PHASECHK.TRANS64.TRYWAIT P0, [UR41+0xd8], R5 ;  /* 0x0000d805ff0075a7 */ /* 0x000ea40008001129 */
[----:B--2---:R-:W-:Y:S05]  /*2020*/  @!P0 BRA `(.L_x_20) ;  /* 0x0000006400f08947 */ /* 0x004fea0003800000 */
.L_x_19:
[----:B------:R4:W-:Y:S01]  /*2030*/  @!P2 SYNCS.ARRIVE.TRANS64 RZ, [UR41], R3 ;  /* 0x00000003ffffa9a7 */ /* 0x0009e20008000029 */
[----:B------:R-:W-:Y:S04]  /*2040*/  BSSY.RECONVERGENT B0, `(.L_x_21) ;  /* 0x0000003000007945 */ /* 0x000fe80003800200 */
[----:B------:R-:W-:Y:S05]  /*2050*/  @P3 BRA `(.L_x_22) ;  /* 0x0000000000043947 */ /* 0x000fea0003800000 */
[----:B-1-3--:R-:W-:Y:S05]  /*2060*/  BPT.TRAP 0x1 ;  /* 0x000000040000795c */ /* 0x00afea0000300000 */
.L_x_22:
[----:B-1-3--:R-:W-:Y:S05]  /*2070*/  BSYNC.RECONVERGENT B0 ;  /* 0x0000000000007941 */ /* 0x00afea0003800200 */
.L_x_21:
[----:B------:R-:W-:Y:S02]  /*2080*/  UIADD3 UR8, UPT, UPT, UR11, 0x1, URZ ;  /* 0x000000010b087890 */ /* 0x000fe4000fffe0ff */
[----:B------:R-:W-:Y:S02]  /*2090*/  USHF.L.U32 UR43, UR18, 0x6, URZ ;  /* 0x00000006122b7899 */ /* 0x000fe400080006ff */
[----:B------:R-:W-:Y:S02]  /*20a0*/  UISETP.NE.AND UP0, UPT, UR8, 0x1b, UPT ;  /* 0x0000001b0800788c */ /* 0x000fe4000bf05270 */
[----:B------:R-:W-:Y:S02]  /*20b0*/  UISETP.NE.AND UP2, UPT, UR24, 0x1, UPT ;  /* 0x000000011800788c */ /* 0x000fe4000bf45270 */
[----:B------:R-:W-:Y:S02]  /*20c0*/  USEL UR9, URZ, 0x1, UP0 ;  /* 0x00000001ff097887 */ /* 0x000fe40008000000 */
[----:B------:R-:W-:Y:S02]  /*20d0*/  USEL UR38, UR8, URZ, UP0 ;  /* 0x000000ff08267287 */ /* 0x000fe40008000000 */
[----:B------:R-:W-:Y:S02]  /*20e0*/  ULOP3.LUT UR29, UR29, UR9, URZ, 0x3c, !UPT ;  /* 0x000000091d1d7292 */ /* 0x000fe4000f8e3cff */
[----:B------:R-:W-:Y:S02]  /*20f0*/  ULEA UR8, UR38, UR44, 0x3 ;  /* 0x0000002c26087291 */ /* 0x000fe4000f8e18ff */
[----:B------:R-:W-:Y:S02]  /*2100*/  UISETP.NE.AND UP0, UPT, UR22, 0x1, UPT ;  /* 0x000000011600788c */ /* 0x000fe4000bf05270 */
[----:B------:R-:W-:Y:S01]  /*2110*/  UIADD3 UR32, UP1, UPT, UR48, 0x80, URZ ;  /* 0x0000008030207890 */ /* 0x000fe2000ff3e0ff */
[----:B--2---:R-:W-:Y:S01]  /*2120*/  MOV R0, UR29 ;  /* 0x0000001d00007c02 */ /* 0x004fe20008000f00 */
[----:B------:R-:W-:Y:S02]  /*2130*/  UIADD3 UR18, UPT, UPT, UR18, 0x1, URZ ;  /* 0x0000000112127890 */ /* 0x000fe4000fffe0ff */
[----:B------:R-:W-:Y:S01]  /*2140*/  UIADD3.X UR33, UPT, UPT, URZ, UR49, URZ, UP1, !UPT ;  /* 0x00000031ff217290 */ /* 0x000fe20008ffe4ff */
[----:B----4-:R-:W-:Y:S01]  /*2150*/  SHF.L.U32 R3, R0, 0x1f, RZ ;  /* 0x0000001f00037819 */ /* 0x010fe200000006ff */
[----:B------:R-:W-:Y:S01]  /*2160*/  UMOV UR50, 0x0 ;  /* 0x0000000000327882 */ /* 0x000fe20000000000 */
[----:B------:R-:W-:Y:S02]  /*2170*/  UMOV UR51, 0x10000000 ;  /* 0x1000000000337882 */ /* 0x000fe40000000000 */
[----:B------:R4:W1:Y:S01]  /*2180*/  SYNCS.PHASECHK.TRANS64.TRYWAIT P0, [UR8+0xd8], R3 ;  /* 0x0000d803ff0075a7 */ /* 0x0008620008001108 */
[----:B------:R-:W-:Y:S02]  /*2190*/  UIMAD.WIDE.U32 UR8, UR43, UR28, URZ ;  /* 0x0000001c2b0872a5 */ /* 0x000fe4000f8e00ff */
[----:B------:R-:W-:Y:S02]  /*21a0*/  ULEA UR8, UR11, UR44, 0xc ;  /* 0x0000002c0b087291 */ /* 0x000fe4000f8e60ff */
[----:B------:R-:W-:Y:S02]  /*21b0*/  USHF.R.U32.HI UR9, URZ, UR27, UR9 ;  /* 0x0000001bff097299 */ /* 0x000fe40008011609 */
[----:B------:R-:W-:Y:S02]  /*21c0*/  UIADD3 UR40, UPT, UPT, UR8, 0x2600, URZ ;  /* 0x0000260008287890 */ /* 0x000fe4000fffe0ff */
[----:B------:R-:W-:Y:S02]  /*21d0*/  USEL UR9, UR43, UR9, !UP0 ;  /* 0x000000092b097287 */ /* 0x000fe4000c000000 */
[----:B------:R-:W-:Y:S02]  /*21e0*/  UISETP.NE.AND UP0, UPT, UR23, 0x1, UPT ;  /* 0x000000011700788c */ /* 0x000fe4000bf05270 */
[----:B------:R-:W-:Y:S02]  /*21f0*/  UIMAD.WIDE.U32 UR12, UR9, UR20, URZ ;  /* 0x00000014090c72a5 */ /* 0x000fe4000f8e00ff */
[----:B------:R-:W-:Y:S01]  /*2200*/  ULEA UR12, UR35, UR36, 0x5 ;  /* 0x00000024230c7291 */ /* 0x000fe2000f8e28ff */
[----:B------:R-:W-:Y:S01]  /*2210*/  UTMALDG.2D [UR40], [UR32], desc[UR50] ;  /* 0x00003228200075b4 */ /* 0x000fe20008009000 */
[----:B------:R-:W-:Y:S02]  /*2220*/  USHF.R.U32.HI UR13, URZ, UR21, UR13 ;  /* 0x00000015ff0d7299 */ /* 0x000fe4000801160d */
[----:B------:R-:W-:Y:S02]  /*2230*/  ULEA UR19, UR34, UR12, 0xa ;  /* 0x0000000c22137291 */ /* 0x000fe4000f8e50ff */
[----:B------:R-:W-:Y:S02]  /*2240*/  USEL UR13, UR9, UR13, !UP0 ;  /* 0x0000000d090d7287 */ /* 0x000fe4000c000000 */
[----:B------:R-:W-:Y:S02]  /*2250*/  UIADD3 UR12, UPT, UPT, -UR9, URZ, URZ ;  /* 0x000000ff090c7290 */ /* 0x000fe4000fffe1ff */
[----:B------:R-:W-:Y:S02]  /*2260*/  UIMAD.WIDE.U32 UR14, UR13, UR26, URZ ;  /* 0x0000001a0d0e72a5 */ /* 0x000fe4000f8e00ff */
[----:B------:R-:W-:Y:S02]  /*2270*/  UIMAD UR12, UR22, UR12, UR43 ;  /* 0x0000000c160c72a4 */ /* 0x000fe4000f8e022b */
[----:B------:R-:W-:Y:S02]  /*2280*/  UIADD3 UR30, UP0, UPT, UR48, 0x180, URZ ;  /* 0x00000180301e7890 */ /* 0x000fe4000ff1e0ff */
[----:B------:R-:W-:Y:S02]  /*2290*/  UIADD3 UR8, UPT, UPT, UR8, 0x1d600, URZ ;  /* 0x0001d60008087890 */ /* 0x000fe4000fffe0ff */
[----:B------:R-:W-:Y:S02]  /*22a0*/  UIADD3.X UR31, UPT, UPT, URZ, UR49, URZ, UP0, !UPT ;  /* 0x00000031ff1f7290 */ /* 0x000fe400087fe4ff */
[----:B------:R-:W-:Y:S01]  /*22b0*/  UISETP.NE.AND UP0, UPT, UR18, UR46, UPT ;  /* 0x0000002e1200728c */ /* 0x000fe2000bf05270 */
[----:B------:R-:W-:Y:S02]  /*22c0*/  UMOV UR14, UR15 ;  /* 0x0000000f000e7c82 */ /* 0x000fe40008000000 */
[----:B------:R-:W-:Y:S04]  /*22d0*/  USHF.R.U32.HI UR11, URZ, UR25, UR14 ;  /* 0x00000019ff0b7299 */ /* 0x000fe8000801160e */
[----:B------:R-:W-:Y:S02]  /*22e0*/  USEL UR14, UR13, UR11, !UP2 ;  /* 0x0000000b0d0e7287 */ /* 0x000fe4000d000000 */
[----:B------:R-:W-:Y:S02]  /*22f0*/  UIADD3 UR11, UPT, UPT, -UR13, URZ, URZ ;  /* 0x000000ff0d0b7290 */ /* 0x000fe4000fffe1ff */
[----:B------:R-:W-:Y:S02]  /*2300*/  UIADD3 UR15, UPT, UPT, -UR14, URZ, URZ ;  /* 0x000000ff0e0f7290 */ /* 0x000fe4000fffe1ff */
[----:B------:R-:W-:Y:S02]  /*2310*/  UIMAD UR9, UR23, UR11, UR9 ;  /* 0x0000000b170972a4 */ /* 0x000fe4000f8e0209 */
[----:B------:R-:W-:Y:S02]  /*2320*/  UIMAD UR13, UR24, UR15, UR13 ;  /* 0x0000000f180d72a4 */ /* 0x000fe4000f8e020d */
[----:B------:R-:W-:Y:S02]  /*2330*/  UIMAD UR11, UR12, UR5, UR4 ;  /* 0x000000050c0b72a4 */ /* 0x000fe4000f8e0204 */
[----:B------:R-:W-:Y:S02]  /*2340*/  UIMAD UR12, UR9, UR16, UR6 ;  /* 0x00000010090c72a4 */ /* 0x000fe4000f8e0206 */
[----:B------:R-:W-:Y:S02]  /*2350*/  UIMAD UR13, UR13, UR17, UR7 ;  /* 0x000000110d0d72a4 */ /* 0x000fe4000f8e0207 */
[----:B------:R-:W-:Y:S01]  /*2360*/  UPRMT UR15, UR19, 0x5410, URZ ;  /* 0x00005410130f7896 */ /* 0x000fe200080000ff */
[----:B------:R-:W-:Y:S02]  /*2370*/  UMOV UR9, UR41 ;  /* 0x0000002900097c82 */ /* 0x000fe40008000000 */
[----:B------:R-:W-:Y:S06]  /*2380*/  UMOV UR19, UR46 ;  /* 0x0000002e00137c82 */ /* 0x000fec0008000000 */
[----:B------:R2:W-:Y:S02]  /*2390*/  UTMALDG.5D.IM2COL [UR8], [UR30], UR15 ;  /* 0x000000081e0073b4 */ /* 0x0005e4000806000f */
[----:B--2---:R-:W-:Y:S01]  /*23a0*/  UMOV UR11, UR38 ;  /* 0x00000026000b7c82 */ /* 0x004fe20008000000 */
[----:B----4-:R-:W-:Y:S05]  /*23b0*/  BRA.U UP0, `(.L_x_23) ;  /* 0xfffffffd00007547 */ /* 0x010fea000b83ffff */
.L_x_18:
[----:B------:R-:W-:Y:S01]  /*23c0*/  ULEA UR4, UR38, UR44, 0x3 ;  /* 0x0000002c26047291 */ /* 0x000fe2000f8e18ff */
[----:B------:R-:W-:Y:S01]  /*23d0*/  MOV R0, UR29 ;  /* 0x0000001d00007c02 */ /* 0x000fe20008000f00 */
[----:B------:R-:W-:Y:S01]  /*23e0*/  @!P1 SYNCS.ARRIVE.TRANS64.A1T0 RZ, [UR44+0x1c8], RZ ;  /* 0x0001c8ffffff99a7 */ /* 0x000fe2000810002c */
[----:B------:R-:W-:Y:S02]  /*23f0*/  UISETP.GT.AND UP0, UPT, UR58, UR57, UPT ;  /* 0x000000393a00728c */ /* 0x000fe4000bf04270 */
[----:B------:R-:W-:-:S04]  /*2400*/  SHF.L.U32 R0, R0, 0x1f, RZ ;  /* 0x0000001f00007819 */ /* 0x000fc800000006ff */
[----:B-12---:R1:W2:Y:S03]  /*2410*/  SYNCS.PHASECHK.TRANS64.TRYWAIT P0, [UR4+0xd8], R0 ;  /* 0x0000d800ff0075a7 */ /* 0x0062a60008001104 */
[----:B------:R-:W-:Y:S05]  /*2420*/  BRA.U !UP0, `(.L_x_24) ;  /* 0x0000000508547547 */ /* 0x000fea000b800000 */
[----:B------:R-:W3:Y:S01]  /*2430*/  LDCU.64 UR8, c[0x0][0x5c0] ;  /* 0x0000b800ff0877ac */ /* 0x000ee20008000a00 */
[----:B------:R-:W3:Y:S01]  /*2440*/  LDCU.64 UR40, c[0x0][0x5f8] ;  /* 0x0000bf00ff2877ac */ /* 0x000ee20008000a00 */
[----:B------:R-:W4:Y:S01]  /*2450*/  LDCU UR12, c[0x0][0x5c8] ;  /* 0x0000b900ff0c77ac */ /* 0x000f220008000800 */
[----:B------:R-:W4:Y:S01]  /*2460*/  LDCU UR11, c[0x0][0x600] ;  /* 0x0000c000ff0b77ac */ /* 0x000f220008000800 */
[----:B------:R-:W1:Y:S01]  /*2470*/  LDCU UR23, c[0x0][0x5a8] ;  /* 0x0000b500ff1777ac */ /* 0x000e620008000800 */
[----:B------:R-:W1:Y:S01]  /*2480*/  LDCU UR22, c[0x0][0x59c] ;  /* 0x0000b380ff1677ac */ /* 0x000e620008000800 */
[----:B---3--:R-:W-:Y:S02]  /*2490*/  UIMAD UR43, UR53, UR8, UR40 ;  /* 0x00000008352b72a4 */ /* 0x008fe4000f8e0228 */
[----:B------:R-:W-:Y:S01]  /*24a0*/  UIMAD UR41, UR45, UR9, UR41 ;  /* 0x000000092d2972a4 */ /* 0x000fe2000f8e0229 */
[----:B------:R-:W3:Y:S01]  /*24b0*/  LDCU UR18, c[0x0][0x590] ;  /* 0x0000b200ff1277ac */ /* 0x000ee20008000800 */
[----:B----4-:R-:W-:Y:S01]  /*24c0*/  UIMAD UR40, UR37, UR12, UR11 ;  /* 0x0000000c252872a4 */ /* 0x010fe2000f8e020b */
[----:B------:R-:W4:Y:S01]  /*24d0*/  LDCU UR27, c[0x0][0x594] ;  /* 0x0000b280ff1b77ac */ /* 0x000f220008000800 */
        /* <DEDUP_REMOVED lines=8> */
[----:B------:R-:W-:Y:S01]  /*2560*/  UIADD3 UR45, UPT, UPT, UR59, UR19, URZ ;  /* 0x000000133b2d7290 */ /* 0x000fe2000fffe0ff */
[----:B------:R-:W-:-:S11]  /*2570*/  UMOV UR11, UR38 ;  /* 0x00000026000b7c82 */ /* 0x000fd60008000000 */
.L_x_29:
[----:B------:R-:W-:Y:S01]  /*2580*/  @!P2 MOV R3, 0x2000 ;  /* 0x000020000003a802 */ /* 0x000fe20000000f00 */
[----:B------:R-:W-:Y:S01]  /*2590*/  ULEA UR33, UR11, UR44, 0x3 ;  /* 0x0000002c0b217291 */ /* 0x000fe2000f8e18ff */
[----:B--2---:R-:W-:Y:S11]  /*25a0*/  @P0 BRA `(.L_x_25) ;  /* 0x0000000000100947 */ /* 0x004ff60003800000 */
[----:B-1----:R-:W-:Y:S04]  /*25b0*/  MOV R0, UR29 ;  /* 0x0000001d00007c02 */ /* 0x002fe80008000f00 */
[----:B------:R-:W-:Y:S04]  /*25c0*/  SHF.L.U32 R5, R0, 0x1f, RZ ;  /* 0x0000001f00057819 */ /* 0x000fe800000006ff */
[----:B------:R-:W1:Y:S02]  /*25d0*/  SYNCS.PHASECHK.TRANS64.TRYWAIT P0, [UR33+0xd8], R5 ;  /* 0x0000d805ff0075a7 */ /* 0x000e640008001121 */
[----:B-1----:R-:W-:Y:S05]  /*25e0*/  @!P0 BRA `(.L_x_26) ;  /* 0x0000006000988947 */ /* 0x002fea0003800000 */
.L_x_25:
[----:B------:R2:W-:Y:S01]  /*25f0*/  @!P2 SYNCS.ARRIVE.TRANS64 RZ, [UR33], R3 ;  /* 0x00000003ffffa9a7 */ /* 0x0005e20008000021 */
[----:B------:R-:W-:Y:S04]  /*2600*/  BSSY.RECONVERGENT B0, `(.L_x_27) ;  /* 0x0000003000007945 */ /* 0x000fe80003800200 */
[----:B------:R-:W-:Y:S05]  /*2610*/  @P3 BRA `(.L_x_28) ;  /* 0x0000000000043947 */ /* 0x000fea0003800000 */
[----:B-1-34-:R-:W-:Y:S05]  /*2620*/  BPT.TRAP 0x1 ;  /* 0x000000040000795c */ /* 0x01afea0000300000 */
.L_x_28:
[----:B-1-34-:R-:W-:Y:S05]  /*2630*/  BSYNC.RECONVERGENT B0 ;  /* 0x0000000000007941 */ /* 0x01afea0003800200 */
.L_x_27:
        /* <DEDUP_REMOVED lines=10> */
[----:B------:R-:W-:Y:S01]  /*26e0*/  MOV R0, UR29 ;  /* 0x0000001d00007c02 */ /* 0x000fe20008000f00 */
[----:B------:R-:W-:Y:S02]  /*26f0*/  ULEA UR28, UR41, UR43, 0x5 ;  /* 0x0000002b291c7291 */ /* 0x000fe4000f8e28ff */
[----:B------:R-:W-:Y:S01]  /*2700*/  UIADD3.X UR37, UPT, UPT, URZ, UR49, URZ, UP1, !UPT ;  /* 0x00000031ff257290 */ /* 0x000fe20008ffe4ff */
[----:B--2---:R-:W-:Y:S01]  /*2710*/  SHF.L.U32 R3, R0, 0x1f, RZ ;  /* 0x0000001f00037819 */ /* 0x004fe200000006ff */
[----:B------:R-:W-:Y:S02]  /*2720*/  ULEA UR28, UR40, UR28, 0xa ;  /* 0x0000001c281c7291 */ /* 0x000fe4000f8e50ff */
[----:B------:R-:W-:Y:S01]  /*2730*/  UIADD3 UR19, UPT, UPT, UR19, 0x1, URZ ;  /* 0x0000000113137890 */ /* 0x000fe2000fffe0ff */
[----:B------:R1:W2:Y:S01]  /*2740*/  SYNCS.PHASECHK.TRANS64.TRYWAIT P0, [UR8+0xd8], R3 ;  /* 0x0000d803ff0075a7 */ /* 0x0002a20008001108 */
[----:B------:R-:W-:Y:S01]  /*2750*/  UIMAD.WIDE.U32 UR8, UR35, UR27, URZ ;  /* 0x0000001b230872a5 */ /* 0x000fe2000f8e00ff */
[----:B------:R-:W-:Y:S01]  /*2760*/  UMOV UR50, 0x0 ;  /* 0x0000000000327882 */ /* 0x000fe20000000000 */
[----:B------:R-:W-:Y:S02]  /*2770*/  UMOV UR51, 0x10000000 ;  /* 0x1000000000337882 */ /* 0x000fe40000000000 */
[----:B------:R-:W-:Y:S01]  /*2780*/  USHF.R.U32.HI UR9, URZ, UR26, UR9 ;  /* 0x0000001aff097299 */ /* 0x000fe20008011609 */
[----:B------:R-:W-:Y:S03]  /*2790*/  UMOV UR34, UR42 ;  /* 0x0000002a00227c82 */ /* 0x000fe60008000000 */
[----:B------:R-:W-:Y:S02]  /*27a0*/  USEL UR9, UR35, UR9, !UP0 ;  /* 0x0000000923097287 */ /* 0x000fe4000c000000 */
[----:B------:R-:W-:Y:S02]  /*27b0*/  UISETP.NE.AND UP0, UPT, UR22, 0x1, UPT ;  /* 0x000000011600788c */ /* 0x000fe4000bf05270 */
[----:B------:R-:W-:Y:S02]  /*27c0*/  UIMAD.WIDE.U32 UR12, UR9, UR20, URZ ;  /* 0x00000014090c72a5 */ /* 0x000fe4000f8e00ff */
[----:B------:R-:W-:Y:S02]  /*27d0*/  ULEA UR12, UR11, UR44, 0xc ;  /* 0x0000002c0b0c7291 */ /* 0x000fe4000f8e60ff */
[----:B------:R-:W-:Y:S02]  /*27e0*/  USHF.R.U32.HI UR13, URZ, UR21, UR13 ;  /* 0x00000015ff0d7299 */ /* 0x000fe4000801160d */
[----:B------:R-:W-:Y:S02]  /*27f0*/  UIADD3 UR32, UPT, UPT, UR12, 0x2600, URZ ;  /* 0x000026000c207890 */ /* 0x000fe4000fffe0ff */
[----:B------:R-:W-:Y:S02]  /*2800*/  USEL UR13, UR9, UR13, !UP0 ;  /* 0x0000000d090d7287 */ /* 0x000fe4000c000000 */
[----:B------:R-:W-:Y:S02]  /*2810*/  UIADD3 UR30, UP0, UPT, UR48, 0x180, URZ ;  /* 0x00000180301e7890 */ /* 0x000fe4000ff1e0ff */
[----:B------:R-:W-:Y:S02]  /*2820*/  UIMAD.WIDE.U32 UR14, UR13, UR25, URZ ;  /* 0x000000190d0e72a5 */ /* 0x000fe4000f8e00ff */
[----:B------:R-:W-:Y:S01]  /*2830*/  UIADD3.X UR31, UPT, UPT, URZ, UR49, URZ, UP0, !UPT ;  /* 0x00000031ff1f7290 */ /* 0x000fe200087fe4ff */
[----:B------:R-:W-:Y:S01]  /*2840*/  UTMALDG.2D [UR32], [UR36], desc[UR50] ;  /* 0x00003220240075b4 */ /* 0x000fe20008009000 */
[----:B------:R-:W-:Y:S03]  /*2850*/  UISETP.NE.AND UP0, UPT, UR19, UR45, UPT ;  /* 0x0000002d1300728c */ /* 0x000fe6000bf05270 */
[----:B------:R-:W-:Y:S02]  /*2860*/  UMOV UR8, UR15 ;  /* 0x0000000f00087c82 */ /* 0x000fe40008000000 */
[----:B------:R-:W-:Y:S02]  /*2870*/  USHF.R.U32.HI UR11, URZ, UR24, UR8 ;  /* 0x00000018ff0b7299 */ /* 0x000fe40008011608 */
[----:B------:R-:W-:Y:S02]  /*2880*/  UIADD3 UR8, UPT, UPT, UR12, 0x1d600, URZ ;  /* 0x0001d6000c087890 */ /* 0x000fe4000fffe0ff */
[----:B------:R-:W-:Y:S02]  /*2890*/  USEL UR14, UR13, UR11, !UP2 ;  /* 0x0000000b0d0e7287 */ /* 0x000fe4000d000000 */
[----:B------:R-:W-:Y:S02]  /*28a0*/  UIADD3 UR12, UPT, UPT, -UR9, URZ, URZ ;  /* 0x000000ff090c7290 */ /* 0x000fe4000fffe1ff */
[----:B------:R-:W-:Y:S02]  /*28b0*/  UIADD3 UR11, UPT, UPT, -UR13, URZ, URZ ;  /* 0x000000ff0d0b7290 */ /* 0x000fe4000fffe1ff */
[----:B------:R-:W-:Y:S02]  /*28c0*/  UIADD3 UR15, UPT, UPT, -UR14, URZ, URZ ;  /* 0x000000ff0e0f7290 */ /* 0x000fe4000fffe1ff */
[----:B------:R-:W-:Y:S02]  /*28d0*/  UIMAD UR12, UR18, UR12, UR35 ;  /* 0x0000000c120c72a4 */ /* 0x000fe4000f8e0223 */
[----:B------:R-:W-:Y:S02]  /*28e0*/  UIMAD UR9, UR22, UR11, UR9 ;  /* 0x0000000b160972a4 */ /* 0x000fe4000f8e0209 */
[----:B------:R-:W-:Y:S02]  /*28f0*/  UIMAD UR13, UR23, UR15, UR13 ;  /* 0x0000000f170d72a4 */ /* 0x000fe4000f8e020d */
[----:B------:R-:W-:Y:S02]  /*2900*/  UIMAD UR11, UR12, UR5, UR4 ;  /* 0x000000050c0b72a4 */ /* 0x000fe4000f8e0204 */
[----:B------:R-:W-:Y:S02]  /*2910*/  UIMAD UR12, UR9, UR16, UR6 ;  /* 0x00000010090c72a4 */ /* 0x000fe4000f8e0206 */
[----:B------:R-:W-:Y:S02]  /*2920*/  UIMAD UR13, UR13, UR17, UR7 ;  /* 0x000000110d0d72a4 */ /* 0x000fe4000f8e0207 */
[----:B------:R-:W-:Y:S01]  /*2930*/  UPRMT UR15, UR28, 0x5410, URZ ;  /* 0x000054101c0f7896 */ /* 0x000fe200080000ff */
[----:B------:R-:W-:Y:S08]  /*2940*/  UMOV UR9, UR33 ;  /* 0x0000002100097c82 */ /* 0x000ff00008000000 */
[----:B------:R3:W-:Y:S02]  /*2950*/  UTMALDG.5D.IM2COL [UR8], [UR30], UR15 ;  /* 0x000000081e0073b4 */ /* 0x0007e4000806000f */
[----:B---3--:R-:W-:Y:S01]  /*2960*/  UMOV UR11, UR38 ;  /* 0x00000026000b7c82 */ /* 0x008fe20008000000 */
[----:B-1----:R-:W-:Y:S05]  /*2970*/  BRA.U UP0, `(.L_x_29) ;  /* 0xfffffffd00007547 */ /* 0x002fea000b83ffff */
.L_x_24:
[----:B------:R-:W-:Y:S01]  /*2980*/  SHF.L.U32 R3, R2, 0x1f, RZ ;  /* 0x0000001f02037819 */ /* 0x000fe200000006ff */
[----:B------:R-:W-:-:S03]  /*2990*/  NOP ;  /* 0x0000000000007918 */ /* 0x000fc60000000000 */
[----:B--2---:R-:W2:Y:S02]  /*29a0*/  SYNCS.PHASECHK.TRANS64.TRYWAIT P0, [UR44+0x1d0], R3 ;  /* 0x0001d003ff0075a7 */ /* 0x004ea4000800112c */
[----:B--2---:R-:W-:Y:S05]  /*29b0*/  @!P0 BRA `(.L_x_30) ;  /* 0x0000005c00bc8947 */ /* 0x004fea0003800000 */
.L_x_116:
[----:B------:R-:W2:Y:S01]  /*29c0*/  LDS.128 R4, [UR44+0x210] ;  /* 0x0002102cff047984 */ /* 0x000ea20008000c00 */
[----:B------:R-:W-:Y:S02]  /*29d0*/  UIADD3 UR4, UPT, UPT, UR44, 0x1d8, URZ ;  /* 0x000001d82c047890 */ /* 0x000fe4000fffe0ff */
[----:B------:R-:W-:Y:S01]  /*29e0*/  UISETP.GE.AND UP0, UPT, UR39, 0x1, UPT ;  /* 0x000000012700788c */ /* 0x000fe2000bf06270 */
[----:B------:R-:W-:Y:S01]  /*29f0*/  @!PT LDS RZ, [RZ] ;  /* 0x00000000fffff984 */ /* 0x000fe20000000800 */
[----:B------:R-:W-:Y:S01]  /*2a00*/  @!PT LDS RZ, [RZ] ;  /* 0x00000000fffff984 */ /* 0x000fe20000000800 */
[----:B------:R-:W-:Y:S01]  /*2a10*/  @!PT LDS RZ, [RZ] ;  /* 0x00000000fffff984 */ /* 0x000fe20000000800 */
[----:B------:R-:W-:Y:S01]  /*2a20*/  @!PT LDS RZ, [RZ] ;  /* 0x00000000fffff984 */ /* 0x000fe20000000800 */
[----:B------:R3:W-:Y:S06]  /*2a30*/  MEMBAR.ALL.CTA ;  /* 0x0000000000007992 */ /* 0x0007ec0000008000 */
[----:B---3--:R-:W3:Y:S01]  /*2a40*/  FENCE.VIEW.ASYNC.S ;  /* 0x00000000000073c6 */ /* 0x008ee20000000000 */
[----:B------:R-:W-:-:S09]  /*2a50*/  UPRMT UR4, URZ, 0x654, UR4 ;  /* 0x00000654ff047896 */ /* 0x000fd20008000004 */
[----:B---3--:R-:W-:Y:S01]  /*2a60*/  SYNCS.ARRIVE.TRANS64.RED.A1T0 RZ, [UR4], RZ ;  /* 0x000000ffffff79a7 */ /* 0x008fe20008100404 */
[----:B--2---:R-:W-:-:S13]  /*2a70*/  LOP3.LUT P0, RZ, R6, 0x1, RZ, 0xc0, !PT ;  /* 0x0000000106ff7812 */ /* 0x004fda000780c0ff */
[----:B------:R-:W-:Y:S01]  /*2a80*/  VOTEU.ANY UP1, P0 ;  /* 0x0000000000ff7886 */ /* 0x000fe20000020100 */
[----:B------:R-:W-:-:S13]  /*2a90*/  PLOP3.LUT P0, PT, PT, PT, UP1, 0x80, 0x8 ;  /* 0x000000000008781c */ /* 0x000fda0003f0f018 */
[----:B-1----:R-:W-:Y:S02]  /*2aa0*/  @P0 MOV R0, R4 ;  /* 0x0000000400000202 */ /* 0x002fe40000000f00 */
[----:B------:R-:W-:Y:S02]  /*2ab0*/  @P0 LOP3.LUT R4, R5, 0xffff, RZ, 0xc0, !PT ;  /* 0x0000ffff05040812 */ /* 0x000fe400078ec0ff */
[----:B------:R-:W-:Y:S02]  /*2ac0*/  @P0 R2UR UR6, R0 ;  /* 0x00000000000602ca */ /* 0x000fe400000e0000 */
[----:B------:R-:W-:-:S11]  /*2ad0*/  @P0 R2UR UR5, R4 ;  /* 0x00000000040502ca */ /* 0x000fd600000e0000 */
[----:B------:R-:W-:Y:S02]  /*2ae0*/  @UP1 UMOV UR52, UR6 ;  /* 0x0000000600341c82 */ /* 0x000fe40008000000 */
[----:B------:R-:W-:Y:S01]  /*2af0*/  @UP1 UMOV UR47, UR5 ;  /* 0x00000005002f1c82 */ /* 0x000fe20008000000 */
[----:B------:R-:W-:Y:S05]  /*2b00*/  BRA.U !UP0, `(.L_x_31) ;  /* 0x0000000108d47547 */ /* 0x000fea000b800000 */
[----:B------:R-:W1:Y:S01]  /*2b10*/  LDCU.128 UR16, c[0x0][0xc10] ;  /* 0x00018200ff1077ac */ /* 0x000e620008000c00 */
[----:B------:R-:W2:Y:S01]  /*2b20*/  LDCU UR20, c[0x0][0xc20] ;  /* 0x00018400ff1477ac */ /* 0x000ea20008000800 */
[----:B------:R-:W3:Y:S01]  /*2b30*/  LDCU UR13, c[0x0][0xc0c] ;  /* 0x00018180ff0d77ac */ /* 0x000ee20008000800 */
[----:B------:R-:W4:Y:S01]  /*2b40*/  LDCU.64 UR14, c[0x0][0xc28] ;  /* 0x00018500ff0e77ac */ /* 0x000f220008000a00 */
[----:B------:R-:W-:Y:S02]  /*2b50*/  UISETP.NE.AND UP3, UPT, UR39, 0x1, UPT ;  /* 0x000000012700788c */ /* 0x000fe4000bf65270 */
[----:B-1----:R-:W-:Y:S02]  /*2b60*/  UIMAD.WIDE.U32 UR4, UR55, UR19, URZ ;  /* 0x00000013370472a5 */ /* 0x002fe4000f8e00ff */
[----:B------:R-:W-:Y:S02]  /*2b70*/  UIMAD.WIDE.U32 UR6, UR56, UR16, URZ ;  /* 0x00000010380672a5 */ /* 0x000fe4000f8e00ff */
[----:B------:R-:W-:-:S02]  /*2b80*/  UISETP.NE.AND UP0, UPT, UR18, 0x1, UPT ;  /* 0x000000011200788c */ /* 0x000fc4000bf05270 */
[----:B------:R-:W-:Y:S01]  /*2b90*/  UIMAD.WIDE.U32 UR10, UR47, UR19, URZ ;  /* 0x000000132f0a72a5 */ /* 0x000fe2000f8e00ff */
[----:B------:R-:W-:Y:S01]  /*2ba0*/  UMOV UR4, UR5 ;  /* 0x0000000500047c82 */ /* 0x000fe20008000000 */
[----:B---3--:R-:W-:Y:S02]  /*2bb0*/  UISETP.NE.AND UP2, UPT, UR13, 0x1, UPT ;  /* 0x000000010d00788c */ /* 0x008fe4000bf45270 */
[----:B--2---:R-:W-:Y:S02]  /*2bc0*/  USHF.R.U32.HI UR5, URZ, UR20, UR4 ;  /* 0x00000014ff057299 */ /* 0x004fe40008011604 */
[----:B------:R-:W-:Y:S01]  /*2bd0*/  UIMAD.WIDE.U32 UR8, UR52, UR16, URZ ;  /* 0x00000010340872a5 */ /* 0x000fe2000f8e00ff */
[----:B------:R-:W-:Y:S01]  /*2be0*/  UMOV UR4, UR7 ;  /* 0x0000000700047c82 */ /* 0x000fe20008000000 */
[----:B------:R-:W-:Y:S02]  /*2bf0*/  USEL UR5, UR55, UR5, !UP0 ;  /* 0x0000000537057287 */ /* 0x000fe4000c000000 */
[----:B------:R-:W-:-:S02]  /*2c00*/  USHF.R.U32.HI UR4, URZ, UR17, UR4 ;  /* 0x00000011ff047299 */ /* 0x000fc40008011604 */
[----:B----4-:R-:W-:Y:S02]  /*2c10*/  UIMAD.WIDE.U32 UR6, UR5, UR14, URZ ;  /* 0x0000000e050672a5 */ /* 0x010fe4000f8e00ff */
[----:B------:R-:W-:Y:S01]  /*2c20*/  USEL UR12, UR56, UR4, !UP2 ;  /* 0x00000004380c7287 */ /* 0x000fe2000d000000 */
[----:B------:R-:W-:Y:S02]  /*2c30*/  UMOV UR8, UR9 ;  /* 0x0000000900087c82 */ /* 0x000fe40008000000 */
[----:B------:R-:W-:Y:S01]  /*2c40*/  UMOV UR4, UR11 ;  /* 0x0000000b00047c82 */ /* 0x000fe20008000000 */
[----:B------:R-:W-:Y:S01]  /*2c50*/  UIMAD.WIDE.U32 UR10, UR12, UR14, URZ ;  /* 0x0000000e0c0a72a5 */ /* 0x000fe2000f8e00ff */
[----:B------:R-:W-:Y:S01]  /*2c60*/  UMOV UR6, UR7 ;  /* 0x0000000700067c82 */ /* 0x000fe20008000000 */
[----:B------:R-:W-:Y:S02]  /*2c70*/  USHF.R.U32.HI UR4, URZ, UR20, UR4 ;  /* 0x00000014ff047299 */ /* 0x000fe40008011604 */
[----:B------:R-:W-:-:S02]  /*2c80*/  @UP3 USHF.R.U32.HI UR5, URZ, UR15, UR6 ;  /* 0x0000000fff053299 */ /* 0x000fc40008011606 */
[----:B------:R-:W-:Y:S01]  /*2c90*/  USHF.R.U32.HI UR17, URZ, UR17, UR8 ;  /* 0x00000011ff117299 */ /* 0x000fe20008011608 */
[----:B------:R-:W-:Y:S01]  /*2ca0*/  UMOV UR6, UR11 ;  /* 0x0000000b00067c82 */ /* 0x000fe20008000000 */
[----:B------:R-:W-:Y:S02]  /*2cb0*/  USEL UR4, UR47, UR4, !UP0 ;  /* 0x000000042f047287 */ /* 0x000fe4000c000000 */
[----:B------:R-:W-:Y:S02]  /*2cc0*/  @UP3 USHF.R.U32.HI UR12, URZ, UR15, UR6 ;  /* 0x0000000fff0c3299 */ /* 0x000fe40008011606 */
[----:B------:R-:W-:Y:S02]  /*2cd0*/  UIMAD UR6, UR39, UR5, URZ ;  /* 0x00000005270672a4 */ /* 0x000fe4000f8e02ff */
[----:B------:R-:W-:Y:S02]  /*2ce0*/  USEL UR5, UR52, UR17, !UP2 ;  /* 0x0000001134057287 */ /* 0x000fe4000d000000 */
[----:B------:R-:W-:-:S02]  /*2cf0*/  UIMAD UR8, UR39, UR12, URZ ;  /* 0x0000000c270872a4 */ /* 0x000fc4000f8e02ff */
[----:B------:R-:W-:Y:S02]  /*2d00*/  UISETP.GE.AND UP0, UPT, UR4, UR6, UPT ;  /* 0x000000060400728c */ /* 0x000fe4000bf06270 */
[----:B------:R-:W-:Y:S02]  /*2d10*/  UIMAD.WIDE.U32 UR6, UR4, UR14, URZ ;  /* 0x0000000e040672a5 */ /* 0x000fe4000f8e00ff */
[----:B------:R-:W-:Y:S02]  /*2d20*/  UISETP.GE.OR UP0, UPT, UR5, UR8, UP0 ;  /* 0x000000080500728c */ /* 0x000fe40008706670 */
[----:B------:R-:W-:Y:S02]  /*2d30*/  UIMAD.WIDE.U32 UR8, UR5, UR14, URZ ;  /* 0x0000000e050872a5 */ /* 0x000fe4000f8e00ff */
[----:B------:R-:W-:Y:S01]  /*2d40*/  UIADD3 UR10, UPT, UPT, -UR4, URZ, URZ ;  /* 0x000000ff040a7290 */ /* 0x000fe2000fffe1ff */
[----:B------:R-:W-:Y:S02]  /*2d50*/  UMOV UR6, UR7 ;  /* 0x0000000700067c82 */ /* 0x000fe40008000000 */
[----:B------:R-:W-:-:S02]  /*2d60*/  USHF.R.U32.HI UR6, URZ, UR15, UR6 ;  /* 0x0000000fff067299 */ /* 0x000fc40008011606 */
[----:B------:R-:W-:Y:S02]  /*2d70*/  UIMAD UR10, UR18, UR10, UR47 ;  /* 0x0000000a120a72a4 */ /* 0x000fe4000f8e022f */
[----:B------:R-:W-:Y:S01]  /*2d80*/  USEL UR6, UR4, UR6, !UP3 ;  /* 0x0000000604067287 */ /* 0x000fe2000d800000 */
[----:B------:R-:W-:Y:S01]  /*2d90*/  @!UP0 UMOV UR7, UR9 ;  /* 0x0000000900078c82 */ /* 0x000fe20008000000 */
[----:B------:R-:W-:Y:S02]  /*2da0*/  UIADD3 UR9, UPT, UPT, -UR5, URZ, URZ ;  /* 0x000000ff05097290 */ /* 0x000fe4000fffe1ff */
[----:B------:R-:W-:Y:S02]  /*2db0*/  @!UP0 USHF.R.U32.HI UR7, URZ, UR15, UR7 ;  /* 0x0000000fff078299 */ /* 0x000fe40008011607 */
[----:B------:R-:W-:Y:S02]  /*2dc0*/  UIADD3 UR8, UPT, UPT, -UR6, URZ, URZ ;  /* 0x000000ff06087290 */ /* 0x000fe4000fffe1ff */
[----:B------:R-:W-:-:S02]  /*2dd0*/  @!UP0 USEL UR7, UR5, UR7, !UP3 ;  /* 0x0000000705078287 */ /* 0x000fc4000d800000 */
[----:B------:R-:W-:Y:S02]  /*2de0*/  UIMAD UR8, UR39, UR8, UR4 ;  /* 0x00000008270872a4 */ /* 0x000fe4000f8e0204 */
[----:B------:R-:W-:Y:S02]  /*2df0*/  @!UP0 UIADD3 UR6, UPT, UPT, UR6, -UR7, URZ ;  /* 0x8000000706068290 */ /* 0x000fe4000fffe0ff */
[----:B------:R-:W-:Y:S02]  /*2e00*/  @!UP0 UIMAD UR7, UR8, UR12, UR7 ;  /* 0x0000000c080782a4 */ /* 0x000fe4000f8e0207 */
[----:B------:R-:W-:Y:S02]  /*2e10*/  @!UP0 UIMAD UR4, UR39, UR6, UR5 ;  /* 0x00000006270482a4 */ /* 0x000fe4000f8e0205 */
[----:B------:R-:W-:Y:S02]  /*2e20*/  UIMAD UR6, UR13, UR9, UR52 ;  /* 0x000000090d0672a4 */ /* 0x000fe4000f8e0234 */
[----:B------:R-:W-:Y:S01]  /*2e30*/  UIMAD UR47, UR4, UR18, UR10 ;  /* 0x00000012042f72a4 */ /* 0x000fe2000f8e020a */
[----:B------:R-:W-:-:S02]  /*2e40*/  @!UP0 UMOV UR5, UR7 ;  /* 0x0000000700058c82 */ /* 0x000fc40008000000 */
[----:B------:R-:W-:-:S12]  /*2e50*/  UIMAD UR52, UR5, UR13, UR6 ;  /* 0x0000000d053472a4 */ /* 0x000fd8000f8e0206 */
.L_x_31:
        /* <DEDUP_REMOVED lines=20> */
.L_x_32:
[----:B------:R-:W-:Y:S02]  /*2fa0*/  R2UR UR5, R71 ;  /* 0x00000000470572ca */ /* 0x000fe400000e0000 */
[----:B------:R-:W-:Y:S02]  /*2fb0*/  R2UR UR4, R70 ;  /* 0x00000000460472ca */ /* 0x000fe400000e0000 */
[----:B------:R-:W-:Y:S02]  /*2fc0*/  PLOP3.LUT P1, PT, PT, PT, PT, 0x80, 0x8 ;  /* 0x000000000008781c */ /* 0x000fe40003f2f070 */
[----:B------:R-:W-:-:S07]  /*2fd0*/  LOP3.LUT R2, R2, 0x1, RZ, 0x3c, !PT ;  /* 0x0000000102027812 */ /* 0x000fce00078e3cff */
[----:B------:R-:W-:Y:S02]  /*2fe0*/  UIADD3 UR50, UPT, UPT, UR52, UR5, URZ ;  /* 0x0000000534327290 */ /* 0x000fe4000fffe0ff */
[----:B------:R-:W-:Y:S01]  /*2ff0*/  UIADD3 UR45, UPT, UPT, UR47, UR4, URZ ;  /* 0x000000042f2d7290 */ /* 0x000fe2000fffe0ff */
[----:B------:R-:W-:Y:S11]  /*3000*/  BRA.U UP1, `(.L_x_33) ;  /* 0xffffffe501cc7547 */ /* 0x000ff6000b83ffff */
[----:B------:R-:W-:Y:S01]  /*3010*/  UIADD3 UR44, UPT, UPT, UR44, 0xd8, URZ ;  /* 0x000000d82c2c7890 */ /* 0x000fe2000fffe0ff */
[----:B------:R-:W-:-:S03]  /*3020*/  MOV R3, UR29 ;  /* 0x0000001d00037c02 */ /* 0x000fc60008000f00 */
[----:B------:R-:W-:Y:S01]  /*3030*/  ULEA UR4, UR38, UR44, 0x3 ;  /* 0x0000002c26047291 */ /* 0x000fe2000f8e18ff */
[----:B------:R-:W-:-:S08]  /*3040*/  SHF.L.U32 R3, R3, 0x1f, RZ ;  /* 0x0000001f03037819 */ /* 0x000fd000000006ff */
[----:B------:R-:W1:Y:S02]  /*3050*/  SYNCS.PHASECHK.TRANS64.TRYWAIT P0, [UR4], R3 ;  /* 0x00000003ff0075a7 */ /* 0x000e640008001104 */
[----:B-1----:R-:W-:Y:S05]  /*3060*/  @!P0 BRA `(.L_x_34) ;  /* 0x0000005800288947 */ /* 0x002fea0003800000 */
.L_x_118:
[----:B------:R-:W-:-:S04]  /*3070*/  UIADD3 UR4, UPT, UPT, UR38, 0x1, URZ ;  /* 0x0000000126047890 */ /* 0x000fc8000fffe0ff */
[----:B------:R-:W-:-:S04]  /*3080*/  UISETP.NE.AND UP0, UPT, UR4, 0x1b, UPT ;  /* 0x0000001b0400788c */ /* 0x000fc8000bf05270 */
[----:B------:R-:W-:Y:S02]  /*3090*/  USEL UR5, URZ, 0x1, UP0 ;  /* 0x00000001ff057887 */ /* 0x000fe40008000000 */
[----:B------:R-:W-:Y:S02]  /*30a0*/  USEL UR4, UR4, URZ, UP0 ;  /* 0x000000ff04047287 */ /* 0x000fe40008000000 */
[----:B------:R-:W-:Y:S02]  /*30b0*/  ULOP3.LUT UR6, UR29, UR5, URZ, 0x3c, !UPT ;  /* 0x000000051d067292 */ /* 0x000fe4000f8e3cff */
[----:B------:R-:W-:-:S04]  /*30c0*/  ULEA UR5, UR4, UR44, 0x3 ;  /* 0x0000002c04057291 */ /* 0x000fc8000f8e18ff */
[----:B-1----:R-:W-:-:S04]  /*30d0*/  MOV R3, UR6 ;  /* 0x0000000600037c02 */ /* 0x002fc80008000f00 */
[----:B------:R-:W-:-:S04]  /*30e0*/  SHF.L.U32 R3, R3, 0x1f, RZ ;  /* 0x0000001f03037819 */ /* 0x000fc800000006ff */
[----:B------:R-:W1:Y:S02]  /*30f0*/  SYNCS.PHASECHK.TRANS64.TRYWAIT P0, [UR5], R3 ;  /* 0x00000003ff0075a7 */ /* 0x000e640008001105 */
[----:B-1----:R-:W-:Y:S05]  /*3100*/  @!P0 BRA `(.L_x_35) ;  /* 0x0000005800188947 */ /* 0x002fea0003800000 */
.L_x_120:
        /* <DEDUP_REMOVED lines=10> */
.L_x_122:
        /* <DEDUP_REMOVED lines=10> */
.L_x_124:
        /* <DEDUP_REMOVED lines=10> */
.L_x_126:
        /* <DEDUP_REMOVED lines=10> */
.L_x_128:
        /* <DEDUP_REMOVED lines=10> */
.L_x_130:
        /* <DEDUP_REMOVED lines=10> */
.L_x_132:
        /* <DEDUP_REMOVED lines=10> */
.L_x_134:
        /* <DEDUP_REMOVED lines=10> */
.L_x_136:
        /* <DEDUP_REMOVED lines=10> */
.L_x_138:
        /* <DEDUP_REMOVED lines=10> */
.L_x_140:
        /* <DEDUP_REMOVED lines=10> */
.L_x_142:
        /* <DEDUP_REMOVED lines=10> */
.L_x_144:
        /* <DEDUP_REMOVED lines=10> */
.L_x_146:
        /* <DEDUP_REMOVED lines=10> */
.L_x_148:
        /* <DEDUP_REMOVED lines=10> */
.L_x_150:
        /* <DEDUP_REMOVED lines=10> */
.L_x_152:
        /* <DEDUP_REMOVED lines=10> */
.L_x_154:
        /* <DEDUP_REMOVED lines=10> */
.L_x_156:
        /* <DEDUP_REMOVED lines=10> */
.L_x_158:
        /* <DEDUP_REMOVED lines=10> */
.L_x_160:
        /* <DEDUP_REMOVED lines=10> */
.L_x_162:
        /* <DEDUP_REMOVED lines=10> */
.L_x_164:
        /* <DEDUP_REMOVED lines=10> */
.L_x_166:
        /* <DEDUP_REMOVED lines=10> */
.L_x_168:
[----:B------:R-:W-:-:S04]  /*4010*/  UIADD3 UR4, UPT, UPT, UR4, 0x1, URZ ;  /* 0x0000000104047890 */ /* 0x000fc8000fffe0ff */
[----:B------:R-:W-:-:S04]  /*4020*/  UISETP.NE.AND UP0, UPT, UR4, 0x1b, UPT ;  /* 0x0000001b0400788c */ /* 0x000fc8000bf05270 */
[----:B------:R-:W-:Y:S02]  /*4030*/  USEL UR5, URZ, 0x1, UP0 ;  /* 0x00000001ff057887 */ /* 0x000fe40008000000 */
[----:B------:R-:W-:Y:S02]  /*4040*/  USEL UR4, UR4, URZ, UP0 ;  /* 0x000000ff04047287 */ /* 0x000fe40008000000 */
[----:B------:R-:W-:Y:S02]  /*4050*/  ULOP3.LUT UR5, UR6, UR5, URZ, 0x3c, !UPT ;  /* 0x0000000506057292 */ /* 0x000fe4000f8e3cff */
[----:B------:R-:W-:-:S04]  /*4060*/  ULEA UR4, UR4, UR44, 0x3 ;  /* 0x0000002c04047291 */ /* 0x000fc8000f8e18ff */
[----:B------:R-:W-:Y:S02]  /*4070*/  IMAD.U32 R2, RZ, RZ, UR5 ;  /* 0x00000005ff027e24 */ /* 0x000fe4000f8e00ff */
[----:B-1----:R-:W-:-:S03]  /*4080*/  MOV R0, UR4 ;  /* 0x0000000400007c02 */ /* 0x002fc60008000f00 */
[----:B------:R-:W-:-:S07]  /*4090*/  SHF.L.U32 R3, R2, 0x1f, RZ ;  /* 0x0000001f02037819 */ /* 0x000fce00000006ff */
.L_x_60:
[----:B-1----:R1:W2:Y:S02]  /*40a0*/  SYNCS.PHASECHK.TRANS64.TRYWAIT P0, [R0+URZ], R3 ;  /* 0x00000003000075a7 */ /* 0x0022a400080011ff */
[----:B--2---:R-:W-:Y:S05]  /*40b0*/  @!P0 NANOSLEEP.SYNCS 0x989680 ;  /* 0x009896800000895d */ /* 0x004fea0003900000 */
[----:B------:R-:W2:Y:S02]  /*40c0*/  @!P0 SYNCS.PHASECHK.TRANS64 P0, [R0+URZ], R3 ;  /* 0x00000003000085a7 */ /* 0x000ea400080010ff */
[----:B--2---:R-:W-:Y:S05]  /*40d0*/  @P0 EXIT ;  /* 0x000000000000094d */ /* 0x004fea0003800000 */
[----:B------:R-:W-:Y:S05]  /*40e0*/  BRA `(.L_x_60) ;  /* 0xfffffffc00ec7947 */ /* 0x000fea000383ffff */
.L_x_17:
[----:B------:R-:W2:Y:S02]  /*40f0*/  S2UR UR4, SR_CgaCtaId ;  /* 0x00000000000479c3 */ /* 0x000ea40000008800 */
[----:B--2---:R-:W-:-:S04]  /*4100*/  UISETP.NE.AND UP0, UPT, UR4, URZ, UPT ;  /* 0x000000ff0400728c */ /* 0x004fc8000bf05270 */
[----:B------:R-:W-:-:S09]  /*4110*/  UISETP.NE.OR UP0, UPT, UR15, 0x1, UP0 ;  /* 0x000000010f00788c */ /* 0x000fd20008705670 */
[----:B------:R-:W-:Y:S05]  /*4120*/  BRA.U UP0, `(.L_x_61) ;  /* 0x0000000100b47547 */ /* 0x000fea000b800000 */
[----:B------:R-:W2:Y:S01]  /*4130*/  S2UR UR5, SR_CgaCtaId ;  /* 0x00000000000579c3 */ /* 0x000ea20000008800 */
[----:B------:R-:W-:Y:S01]  /*4140*/  UMOV UR4, 0x400 ;  /* 0x0000040000047882 */ /* 0x000fe20000000000 */
[----:B------:R-:W-:Y:S01]  /*4150*/  HFMA2 R3, -RZ, RZ, 0, 5.9604644775390625e-08 ;  /* 0x00000001ff037431 */ /* 0x000fe200000001ff */
[----:B------:R-:W-:Y:S01]  /*4160*/  ISETP.NE.AND P0, PT, R0, RZ, PT ;  /* 0x000000ff0000720c */ /* 0x000fe20003f05270 */
[----:B------:R-:W-:Y:S01]  /*4170*/  IMAD.MOV.U32 R8, RZ, RZ, RZ ;  /* 0x000000ffff087224 */ /* 0x000fe200078e00ff */
[----:B--2---:R-:W-:-:S04]  /*4180*/  ULEA UR4, UR5, UR4, 0x18 ;  /* 0x0000000405047291 */ /* 0x004fc8000f8ec0ff */
[----:B------:R-:W-:Y:S02]  /*4190*/  UIADD3 UR5, UPT, UPT, UR4, 0x1d8, URZ ;  /* 0x000001d804057890 */ /* 0x000fe4000fffe0ff */
[----:B------:R-:W-:Y:S02]  /*41a0*/  UIADD3 UR8, UPT, UPT, UR4, 0x1d0, URZ ;  /* 0x000001d004087890 */ /* 0x000fe4000fffe0ff */
[----:B------:R-:W-:-:S12]  /*41b0*/  UPRMT UR5, URZ, 0x654, UR5 ;  /* 0x00000654ff057896 */ /* 0x000fd80008000005 */
.L_x_64:
[----:B------:R-:W-:Y:S01]  /*41c0*/  SHF.L.U32 R7, R3, 0x1f, RZ ;  /* 0x0000001f03077819 */ /* 0x000fe200000006ff */
[----:B------:R-:W-:Y:S02]  /*41d0*/  IMAD.U32 R9, RZ, RZ, UR8 ;  /* 0x00000008ff097e24 */ /* 0x000fe4000f8e00ff */
[----:B------:R-:W-:Y:S01]  /*41e0*/  @!P0 IMAD.MOV.U32 R5, RZ, RZ, 0x10 ;  /* 0x00000010ff058424 */ /* 0x000fe200078e00ff */
[----:B------:R-:W2:Y:S02]  /*41f0*/  SYNCS.PHASECHK.TRANS64.TRYWAIT P1, [UR4+0x1d8], R7 ;  /* 0x0001d807ff0075a7 */ /* 0x000ea40008021104 */
[----:B------:R-:W-:-:S04]  /*4200*/  PRMT R9, R0, 0x654, R9 ;  /* 0x0000065400097816 */ /* 0x000fc80000000009 */
[----:B------:R-:W-:Y:S01]  /*4210*/  SEL R2, R9, R2, !P0 ;  /* 0x0000000209027207 */ /* 0x000fe20004000000 */
[----:B--2---:R-:W-:Y:S06]  /*4220*/  @!P1 BRA `(.L_x_62) ;  /* 0x0000005000289947 */ /* 0x004fec0003800000 */
.L_x_170:
[----:B------:R-:W-:Y:S01]  /*4230*/  UIADD3 UR6, UPT, UPT, UR4, 0x210, URZ ;  /* 0x0000021004067890 */ /* 0x000fe2000fffe0ff */
[----:B------:R3:W-:Y:S01]  /*4240*/  @!P0 SYNCS.ARRIVE.TRANS64.RED RZ, [R2+URZ], R5 ;  /* 0x0000000502ff89a7 */ /* 0x0007e200080004ff */
[----:B------:R-:W-:Y:S01]  /*4250*/  UIADD3 UR7, UPT, UPT, UR4, 0x1d0, URZ ;  /* 0x000001d004077890 */ /* 0x000fe2000fffe0ff */
[----:B------:R-:W-:-:S08]  /*4260*/  LOP3.LUT R3, R3, 0x1, RZ, 0x3c, !PT ;  /* 0x0000000103037812 */ /* 0x000fd000078e3cff */
[----:B------:R-:W-:Y:S06]  /*4270*/  UGETNEXTWORKID.BROADCAST [UR6], [UR7] ;  /* 0x00000000060073ca */ /* 0x000fec0008000100 */
[----:B---3--:R-:W-:-:S04]  /*4280*/  SHF.L.U32 R5, R8, 0x1f, RZ ;  /* 0x0000001f08057819 */ /* 0x008fc800000006ff */
[----:B------:R-:W3:Y:S02]  /*4290*/  SYNCS.PHASECHK.TRANS64.TRYWAIT P1, [UR4+0x1d0], R5 ;  /* 0x0001d005ff0075a7 */ /* 0x000ee40008021104 */
[----:B---3--:R-:W-:Y:S05]  /*42a0*/  @!P1 BRA `(.L_x_63) ;  /* 0x0000005000209947 */ /* 0x008fea0003800000 */
.L_x_172:
[----:B--2---:R-:W2:Y:S01]  /*42b0*/  LDS.128 R4, [UR4+0x210] ;  /* 0x00021004ff047984 */ /* 0x004ea20008000c00 */
[----:B------:R-:W-:Y:S01]  /*42c0*/  LOP3.LUT R8, R8, 0x1, RZ, 0x3c, !PT ;  /* 0x0000000108087812 */ /* 0x000fe200078e3cff */
[----:B------:R-:W-:Y:S01]  /*42d0*/  @!PT LDS RZ, [RZ] ;  /* 0x00000000fffff984 */ /* 0x000fe20000000800 */
[----:B------:R-:W-:Y:S01]  /*42e0*/  @!PT LDS RZ, [RZ] ;  /* 0x00000000fffff984 */ /* 0x000fe20000000800 */
[----:B------:R-:W-:Y:S01]  /*42f0*/  @!PT LDS RZ, [RZ] ;  /* 0x00000000fffff984 */ /* 0x000fe20000000800 */
[----:B------:R-:W-:Y:S01]  /*4300*/  @!PT LDS RZ, [RZ] ;  /* 0x00000000fffff984 */ /* 0x000fe20000000800 */
[----:B------:R3:W-:Y:S06]  /*4310*/  MEMBAR.ALL.CTA ;  /* 0x0000000000007992 */ /* 0x0007ec0000008000 */
[----:B---3--:R-:W3:Y:S02]  /*4320*/  FENCE.VIEW.ASYNC.S ;  /* 0x00000000000073c6 */ /* 0x008ee40000000000 */
[----:B---3--:R-:W-:Y:S01]  /*4330*/  SYNCS.ARRIVE.TRANS64.RED.A1T0 RZ, [UR5], RZ ;  /* 0x000000ffffff79a7 */ /* 0x008fe20008100405 */
[----:B--2---:R-:W-:-:S13]  /*4340*/  LOP3.LUT P1, RZ, R6, 0x1, RZ, 0xc0, !PT ;  /* 0x0000000106ff7812 */ /* 0x004fda000782c0ff */
[----:B------:R-:W-:Y:S05]  /*4350*/  @P1 BRA `(.L_x_64) ;  /* 0xfffffffc00981947 */ /* 0x000fea000383ffff */
[----:B------:R-:W-:-:S04]  /*4360*/  SHF.L.U32 R0, R3, 0x1f, RZ ;  /* 0x0000001f03007819 */ /* 0x000fc800000006ff */
[----:B------:R-:W2:Y:S02]  /*4370*/  SYNCS.PHASECHK.TRANS64 P0, [UR4+0x1d8], R0 ;  /* 0x0001d800ff0075a7 */ /* 0x000ea40008001004 */
[----:B-12---:R-:W-:Y:S05]  /*4380*/  @P0 EXIT ;  /* 0x000000000000094d */ /* 0x006fea0003800000 */
[----:B------:R-:W-:-:S07]  /*4390*/  MOV R0, UR4 ;  /* 0x0000000400007c02 */ /* 0x000fce0008000f00 */
.L_x_65:
[----:B-1----:R-:W-:-:S04]  /*43a0*/  SHF.L.U32 R5, R3, 0x1f, RZ ;  /* 0x0000001f03057819 */ /* 0x002fc800000006ff */
[----:B------:R1:W2:Y:S03]  /*43b0*/  SYNCS.PHASECHK.TRANS64.TRYWAIT P0, [R0+URZ+0x1d8], R5 ;  /* 0x0001d805000075a7 */ /* 0x0002a600080011ff */
[----:B--2---:R-:W-:Y:S05]  /*43c0*/  @!P0 NANOSLEEP.SYNCS 0x989680 ;  /* 0x009896800000895d */ /* 0x004fea0003900000 */
[----:B------:R-:W2:Y:S02]  /*43d0*/  @!P0 SYNCS.PHASECHK.TRANS64 P0, [R0+URZ+0x1d8], R5 ;  /* 0x0001d805000085a7 */ /* 0x000ea400080010ff */
[----:B--2---:R-:W-:Y:S05]  /*43e0*/  @P0 EXIT ;  /* 0x000000000000094d */ /* 0x004fea0003800000 */
[----:B------:R-:W-:Y:S05]  /*43f0*/  BRA `(.L_x_65) ;  /* 0xfffffffc00e87947 */ /* 0x000fea000383ffff */
.L_x_61:
[----:B------:R-:W-:-:S09]  /*4400*/  UISETP.NE.AND UP0, UPT, UR15, URZ, UPT ;  /* 0x000000ff0f00728c */ /* 0x000fd2000bf05270 */
[----:B------:R-:W-:Y:S05]  /*4410*/  BRA.U UP0, `(.L_x_66) ;  /* 0x0000000d003c7547 */ /* 0x000fea000b800000 */
[----:B------:R-:W2:Y:S01]  /*4420*/  S2UR UR7, SR_CgaCtaId ;  /* 0x00000000000779c3 */ /* 0x000ea20000008800 */
[----:B------:R-:W-:Y:S01]  /*4430*/  UMOV UR4, 0x40 ;  /* 0x0000004000047882 */ /* 0x000fe20000000000 */
[----:B------:R-:W-:Y:S01]  /*4440*/  NOP ;  /* 0x0000000000007918 */ /* 0x000fe20000000000 */
[----:B------:R-:W-:Y:S01]  /*4450*/  UMOV UR6, 0x400 ;  /* 0x0000040000067882 */ /* 0x000fe20000000000 */
[----:B--2---:R-:W-:Y:S02]  /*4460*/  ULEA UR5, UR7, UR4, 0x18 ;  /* 0x0000000407057291 */ /* 0x004fe4000f8ec0ff */
[----:B------:R-:W-:-:S07]  /*4470*/  ULEA UR6, UR7, UR6, 0x18 ;  /* 0x0000000607067291 */ /* 0x000fce000f8ec0ff */
[----:B------:R-:W2:Y:S02]  /*4480*/  LDS.U8 R0, [UR5+0x1c] ;  /* 0x00001c05ff007984 */ /* 0x000ea40008000000 */
[----:B--2---:R-:W-:-:S13]  /*4490*/  ISETP.NE.AND P0, PT, R0, RZ, PT ;  /* 0x000000ff0000720c */ /* 0x004fda0003f05270 */
[----:B------:R-:W-:Y:S05]  /*44a0*/  @P0 BRA `(.L_x_67) ;  /* 0x0000000000580947 */ /* 0x000fea0003800000 */
[----:B------:R-:W-:-:S13]  /*44b0*/  ELECT P0, URZ, PT ;  /* 0x0000000000ff782f */ /* 0x000fda0003800000 */
[----:B------:R-:W-:Y:S05]  /*44c0*/  @!P0 BRA `(.L_x_68) ;  /* 0x0000000000608947 */ /* 0x000fea0003800000 */
[----:B------:R-:W-:Y:S01]  /*44d0*/  UMOV UR4, 0x10 ;  /* 0x0000001000047882 */ /* 0x000fe20000000000 */
[----:B------:R-:W-:Y:S01]  /*44e0*/  HFMA2 R0, -RZ, RZ, 0, 5.9604644775390625e-08 ;  /* 0x00000001ff007431 */ /* 0x000fe200000001ff */
[----:B------:R-:W-:-:S03]  /*44f0*/  MOV R2, 0xffff ;  /* 0x0000ffff00027802 */ /* 0x000fc60000000f00 */
[----:B------:R-:W-:Y:S04]  /*4500*/  DEPBAR.LE SB2, 0x36 ;  /* 0x0000ad800000791a */ /* 0x000fe80000000000 */
[----:B------:R-:W2:Y:S02]  /*4510*/  UTCATOMSWS.FIND_AND_SET.ALIGN UP0, UR4, UR4 ;  /* 0x00000004000475e3 */ /* 0x000ea40008000800 */
[----:B--2---:R-:W-:Y:S01]  /*4520*/  MOV R3, UR4 ;  /* 0x0000000400037c02 */ /* 0x004fe20008000f00 */
[----:B------:R-:W-:Y:S06]  /*4530*/  BRA.U UP0, `(.L_x_69) ;  /* 0x0000000100187547 */ /* 0x000fec000b800000 */
.L_x_70:
[----:B------:R-:W-:Y:S05]  /*4540*/  NANOSLEEP 0x64 ;  /* 0x000000640000795d */ /* 0x000fea0003800000 */
[----:B------:R-:W-:-:S05]  /*4550*/  UMOV UR4, 0x10 ;  /* 0x0000001000047882 */ /* 0x000fca0000000000 */
[----:B------:R-:W-:Y:S04]  /*4560*/  DEPBAR.LE SB2, 0x36 ;  /* 0x0000ad800000791a */ /* 0x000fe80000000000 */
[----:B------:R-:W2:Y:S02]  /*4570*/  UTCATOMSWS.FIND_AND_SET.ALIGN UP0, UR4, UR4 ;  /* 0x00000004000475e3 */ /* 0x000ea40008000800 */
[----:B--2---:R-:W-:Y:S01]  /*4580*/  MOV R3, UR4 ;  /* 0x0000000400037c02 */ /* 0x004fe20008000f00 */
[----:B------:R-:W-:Y:S05]  /*4590*/  BRA.U !UP0, `(.L_x_70) ;  /* 0xfffffffd08e87547 */ /* 0x000fea000b83ffff */
.L_x_69:
[-C--:B------:R-:W-:Y:S02]  /*45a0*/  SHF.L.U32 R2, R2, R3.reuse, RZ ;  /* 0x0000000302027219 */ /* 0x080fe400000006ff */
[----:B------:R-:W-:Y:S01]  /*45b0*/  SHF.L.U32 R0, R0, R3, RZ ;  /* 0x0000000300007219 */ /* 0x000fe200000006ff */
[----:B------:R-:W-:Y:S02]  /*45c0*/  IMAD.SHL.U32 R3, R3, 0x20, RZ ;  /* 0x0000002003037824 */ /* 0x000fe400078e00ff */
[----:B------:R2:W-:Y:S04]  /*45d0*/  ATOMS.OR RZ, [UR5+0x14], R2 ;  /* 0x00001402ffff798c */ /* 0x0005e8000b000005 */
[----:B------:R2:W-:Y:S04]  /*45e0*/  ATOMS.OR RZ, [UR5+0x18], R0 ;  /* 0x00001800ffff798c */ /* 0x0005e8000b000005 */
[----:B------:R2:W-:Y:S01]  /*45f0*/  STS [UR6+0x220], R3 ;  /* 0x00022003ff007988 */ /* 0x0005e20008000806 */
[----:B------:R-:W-:Y:S05]  /*4600*/  BRA `(.L_x_68) ;  /* 0x0000000000107947 */ /* 0x000fea0003800000 */
.L_x_67:
[----:B------:R-:W-:Y:S02]  /*4610*/  MOV R0, 0xffffffff ;  /* 0xffffffff00007802 */ /* 0x000fe40000000f00 */
[----:B------:R-:W-:-:S03]  /*4620*/  MOV R2, 0x4650 ;  /* 0x0000465000027802 */ /* 0x000fc60000000f00 */
[----:B------:R2:W-:Y:S04]  /*4630*/  STS [UR6+0x220], R0 ;  /* 0x00022000ff007988 */ /* 0x0005e80008000806 */
[----:B-12--5:R-:W-:Y:S05]  /*4640*/  CALL.REL.NOINC `($__internal_1_$__cuda_sm10x_tcgen05_guardrail_trap_phase_invalid_during_alloc) ;  /* 0x0000005000607944 */ /* 0x026fea0003c00000 */
.L_x_68:
[----:B------:R-:W-:Y:S05]  /*4650*/  WARPSYNC.ALL ;  /* 0x0000000000007948 */ /* 0x000fea0003800000 */
[----:B------:R-:W3:Y:S01]  /*4660*/  S2UR UR4, SR_CgaCtaId ;  /* 0x00000000000479c3 */ /* 0x000ee20000008800 */
[----:B------:R-:W-:Y:S01]  /*4670*/  UMOV UR19, 0x400 ;  /* 0x0000040000137882 */ /* 0x000fe20000000000 */
[----:B------:R-:W-:-:S06]  /*4680*/  NOP ;  /* 0x0000000000007918 */ /* 0x000fcc0000000000 */
[----:B------:R-:W-:Y:S06]  /*4690*/  BAR.ARV 0x6, 0xa0 ;  /* 0x0182800000007b1d */ /* 0x000fec0000002000 */
[----:B------:R-:W4:Y:S01]  /*46a0*/  LDCU UR5, c[0x0][0x394] ;  /* 0x00007280ff0577ac */ /* 0x000f220008000800 */
[----:B------:R-:W-:Y:S01]  /*46b0*/  IMAD.MOV.U32 R8, RZ, RZ, 0x1 ;  /* 0x00000001ff087424 */ /* 0x000fe200078e00ff */
[----:B------:R-:W1:Y:S01]  /*46c0*/  LDCU UR6, c[0x0][0x394] ;  /* 0x00007280ff0677ac */ /* 0x000e620008000800 */
[----:B------:R-:W-:Y:S01]  /*46d0*/  UMOV UR22, URZ ;  /* 0x000000ff00167c82 */ /* 0x000fe20008000000 */
[----:B------:R-:W-:Y:S01]  /*46e0*/  UMOV UR16, URZ ;  /* 0x000000ff00107c82 */ /* 0x000fe20008000000 */
[----:B---3--:R-:W-:Y:S01]  /*46f0*/  ULEA UR19, UR4, UR19, 0x18 ;  /* 0x0000001304137291 */ /* 0x008fe2000f8ec0ff */
[----:B------:R-:W-:Y:S01]  /*4700*/  UMOV UR26, 0x0 ;  /* 0x00000000001a7882 */ /* 0x000fe20000000000 */
[----:B------:R-:W-:-:S02]  /*4710*/  UMOV UR27, 0x4118010 ;  /* 0x04118010001b7882 */ /* 0x000fc40000000000 */
[----:B------:R-:W-:Y:S01]  /*4720*/  UIADD3 UR21, UPT, UPT, UR19, 0x2600, URZ ;  /* 0x0000260013157890 */ /* 0x000fe2000fffe0ff */
[----:B------:R-:W-:Y:S01]  /*4730*/  UMOV UR24, 0x0 ;  /* 0x0000000000187882 */ /* 0x000fe20000000000 */
[----:B------:R-:W-:Y:S01]  /*4740*/  UMOV UR25, 0x4118010 ;  /* 0x0411801000197882 */ /* 0x000fe20000000000 */
[----:B----4-:R-:W-:Y:S02]  /*4750*/  UIADD3 UR5, UPT, UPT, UR5, 0x3f, URZ ;  /* 0x0000003f05057890 */ /* 0x010fe4000fffe0ff */
[----:B------:R-:W2:Y:S01]  /*4760*/  LDS R9, [UR19+0x220] ;  /* 0x00022013ff097984 */ /* 0x000ea20008000800 */
[----:B------:R-:W-:Y:S02]  /*4770*/  USHF.R.U32.HI UR21, URZ, 0x4, UR21 ;  /* 0x00000004ff157899 */ /* 0x000fe40008011615 */
[----:B------:R-:W-:Y:S02]  /*4780*/  USHF.R.S32.HI UR4, URZ, 0x1f, UR5 ;  /* 0x0000001fff047899 */ /* 0x000fe40008011405 */
[----:B------:R-:W-:-:S02]  /*4790*/  ULOP3.LUT UR21, UR21, 0x3fff, URZ, 0xc0, !UPT ;  /* 0x00003fff15157892 */ /* 0x000fc4000f8ec0ff */
[----:B------:R-:W-:Y:S02]  /*47a0*/  ULEA.HI UR4, UR4, UR5, URZ, 0x6 ;  /* 0x0000000504047291 */ /* 0x000fe4000f8f30ff */
[----:B------:R-:W-:Y:S02]  /*47b0*/  UIADD3 UR5, UPT, UPT, UR19, 0x1d600, URZ ;  /* 0x0001d60013057890 */ /* 0x000fe4000fffe0ff */
[----:B------:R-:W-:Y:S02]  /*47c0*/  USHF.R.S32.HI UR28, URZ, 0x6, UR4 ;  /* 0x00000006ff1c7899 */ /* 0x000fe40008011404 */
[----:B------:R-:W-:Y:S02]  /*47d0*/  UIADD3 UR4, UPT, UPT, UR19, 0x1d8, URZ ;  /* 0x000001d813047890 */ /* 0x000fe4000fffe0ff */
[----:B------:R-:W-:Y:S02]  /*47e0*/  UISETP.LT.AND UP0, UPT, UR28, 0x1, UPT ;  /* 0x000000011c00788c */ /* 0x000fe4000bf01270 */
[----:B------:R-:W-:-:S02]  /*47f0*/  USHF.R.U32.HI UR5, URZ, 0x4, UR5 ;  /* 0x00000004ff057899 */ /* 0x000fc40008011605 */
[----:B------:R-:W-:Y:S02]  /*4800*/  USEL UR30, UR28, 0x1, !UP0 ;  /* 0x000000011c1e7887 */ /* 0x000fe4000c000000 */
[----:B------:R-:W-:Y:S02]  /*4810*/  UPRMT UR29, URZ, 0x654, UR4 ;  /* 0x00000654ff1d7896 */ /* 0x000fe40008000004 */
[----:B------:R-:W-:Y:S02]  /*4820*/  ULOP3.LUT UR20, UR5, 0x3fff, URZ, 0xc0, !UPT ;  /* 0x00003fff05147892 */ /* 0x000fe4000f8ec0ff */
[----:B------:R-:W-:Y:S02]  /*4830*/  UIADD3 UR30, UPT, UPT, -UR30, URZ, URZ ;  /* 0x000000ff1e1e7290 */ /* 0x000fe4000fffe1ff */
[----:B-1----:R-:W-:Y:S01]  /*4840*/  UISETP.GE.AND UP4, UPT, UR6, 0x1, UPT ;  /* 0x000000010600788c */ /* 0x002fe2000bf86270 */
[C---:B--2---:R-:W-:Y:S01]  /*4850*/  VIADD R3, R9.reuse, 0x40 ;  /* 0x0000004009037836 */ /* 0x044fe20000000000 */
[----:B------:R-:W-:-:S04]  /*4860*/  LOP3.LUT R2, R9, 0xffff, RZ, 0xc0, !PT ;  /* 0x0000ffff09027812 */ /* 0x000fc800078ec0ff */
[----:B------:R-:W-:-:S05]  /*4870*/  LOP3.LUT R3, R3, 0xffff, RZ, 0xc0, !PT ;  /* 0x0000ffff03037812 */ /* 0x000fca00078ec0ff */
[----:B------:R1:W-:Y:S02]  /*4880*/  STL.64 [R1], R2 ;  /* 0x0000000201007387 */ /* 0x0003e40000100a00 */
[----:B-1----:R-:W-:-:S07]  /*4890*/  CS2R R2, SRZ ;  /* 0x0000000000027805 */ /* 0x002fce000001ff00 */
.L_x_77:
[----:B-1----:R-:W-:-:S04]  /*48a0*/  SHF.L.U32 R5, R3, 0x1f, RZ ;  /* 0x0000001f03057819 */ /* 0x002fc800000006ff */
[----:B------:R-:W1:Y:S02]  /*48b0*/  SYNCS.PHASECHK.TRANS64.TRYWAIT P0, [UR19+0x1d0], R5 ;  /* 0x0001d005ff0075a7 */ /* 0x000e640008001113 */
[----:B-12-4-:R-:W-:Y:S05]  /*48c0*/  @!P0 BRA `(.L_x_71) ;  /* 0x0000004800b08947 */ /* 0x016fea0003800000 */
.L_x_174:
[----:B-1----:R-:W1:Y:S01]  /*48d0*/  LDS.128 R4, [UR19+0x210] ;  /* 0x00021013ff047984 */ /* 0x002e620008000c00 */
[----:B------:R-:W-:Y:S01]  /*48e0*/  ULEA UR23, UR22, UR19, 0x3 ;  /* 0x0000001316177291 */ /* 0x000fe2000f8e18ff */
[----:B------:R-:W-:Y:S01]  /*48f0*/  SHF.L.U32 R0, R8, 0x1f, RZ ;  /* 0x0000001f08007819 */ /* 0x000fe200000006ff */
[----:B------:R-:W-:Y:S01]  /*4900*/  @!PT LDS RZ, [RZ] ;  /* 0x00000000fffff984 */ /* 0x000fe20000000800 */
[----:B------:R-:W-:Y:S01]  /*4910*/  @!PT LDS RZ, [RZ] ;  /* 0x00000000fffff984 */ /* 0x000fe20000000800 */
[----:B------:R-:W-:Y:S01]  /*4920*/  @!PT LDS RZ, [RZ] ;  /* 0x00000000fffff984 */ /* 0x000fe20000000800 */
[----:B------:R-:W-:Y:S01]  /*4930*/  @!PT LDS RZ, [RZ] ;  /* 0x00000000fffff984 */ /* 0x000fe20000000800 */
[----:B------:R2:W-:Y:S06]  /*4940*/  MEMBAR.ALL.CTA ;  /* 0x0000000000007992 */ /* 0x0005ec0000008000 */
[----:B--2---:R-:W2:Y:S02]  /*4950*/  FENCE.VIEW.ASYNC.S ;  /* 0x00000000000073c6 */ /* 0x004ea40000000000 */
[----:B--2---:R-:W-:Y:S01]  /*4960*/  SYNCS.ARRIVE.TRANS64.RED.A1T0 RZ, [UR29], RZ ;  /* 0x000000ffffff79a7 */ /* 0x004fe2000810041d */
[----:B------:R-:W2:Y:S01]  /*4970*/  SYNCS.PHASECHK.TRANS64.TRYWAIT P0, [UR23+0x1f0], R0 ;  /* 0x0001f000ff0075a7 */ /* 0x000ea20008001117 */
[----:B-1----:R-:W-:Y:S01]  /*4980*/  LOP3.LUT P2, RZ, R6, 0x1, RZ, 0xc0, !PT ;  /* 0x0000000106ff7812 */ /* 0x002fe2000784c0ff */
[----:B--2---:R-:W-:-:S12]  /*4990*/  @!P0 BRA `(.L_x_72) ;  /* 0x0000004800948947 */ /* 0x004fd80003800000 */
.L_x_176:
[----:B------:R-:W-:Y:S05]  /*49a0*/  BRA.U !UP4, `(.L_x_73) ;  /* 0x000000010cc87547 */ /* 0x000fea000b800000 */
[----:B-1----:R-:W-:Y:S01]  /*49b0*/  IMAD.U32 R0, RZ, RZ, UR22 ;  /* 0x00000016ff007e24 */ /* 0x002fe2000f8e00ff */
[----:B------:R-:W-:-:S04]  /*49c0*/  ULEA UR4, UR16, UR19, 0x3 ;  /* 0x0000001310047291 */ /* 0x000fc8000f8e18ff */
[----:B------:R-:W-:Y:S02]  /*49d0*/  LEA R4, R0, R1, 0x2 ;  /* 0x0000000100047211 */ /* 0x000fe400078e10ff */
[----:B------:R-:W-:-:S04]  /*49e0*/  SHF.L.U32 R0, R2, 0x1f, RZ ;  /* 0x0000001f02007819 */ /* 0x000fc800000006ff */
[----:B------:R-:W5:Y:S01]  /*49f0*/  LDL R4, [R4] ;  /* 0x0000000004047983 */ /* 0x000f620000100800 */
[----:B------:R1:W2:Y:S01]  /*4a00*/  SYNCS.PHASECHK.TRANS64.TRYWAIT P1, [UR4], R0 ;  /* 0x00000000ff0075a7 */ /* 0x0002a20008021104 */
[----:B------:R-:W-:Y:S01]  /*4a10*/  UPLOP3.LUT UP2, UPT, UPT, UPT, UPT, 0x40, 0x4 ;  /* 0x000000000004789c */ /* 0x000fe20003f4e870 */
[----:B------:R-:W-:Y:S01]  /*4a20*/  UMOV UR18, UR30 ;  /* 0x0000001e00127c82 */ /* 0x000fe20008000000 */
[----:B------:R-:W-:Y:S01]  /*4a30*/  UMOV UR17, UR28 ;  /* 0x0000001c00117c82 */ /* 0x000fe20008000000 */
[----:B------:R-:W-:-:S08]  /*4a40*/  UMOV UR5, UR16 ;  /* 0x0000001000057c82 */ /* 0x000fd00008000000 */
.L_x_76:
[----:B------:R-:W-:Y:S02]  /*4a50*/  UIADD3 UR18, UPT, UPT, UR18, 0x1, URZ ;  /* 0x0000000112127890 */ /* 0x000fe4000fffe0ff */
[----:B------:R-:W-:Y:S02]  /*4a60*/  ULEA UR15, UR5, UR19, 0x3 ;  /* 0x00000013050f7291 */ /* 0x000fe4000f8e18ff */
[----:B------:R-:W-:Y:S01]  /*4a70*/  UISETP.NE.AND UP3, UPT, UR18, URZ, UPT ;  /* 0x000000ff1200728c */ /* 0x000fe2000bf65270 */
[----:B--234-:R-:W-:Y:S10]  /*4a80*/  @P1 BRA `(.L_x_74) ;  /* 0x00000000000c1947 */ /* 0x01cff40003800000 */
[----:B------:R-:W-:Y:S04]  /*4a90*/  SHF.L.U32 R5, R2, 0x1f, RZ ;  /* 0x0000001f02057819 */ /* 0x000fe800000006ff */
[----:B------:R-:W2:Y:S02]  /*4aa0*/  SYNCS.PHASECHK.TRANS64.TRYWAIT P0, [UR15], R5 ;  /* 0x00000005ff0075a7 */ /* 0x000ea4000800110f */
[----:B--2---:R-:W-:Y:S05]  /*4ab0*/  @!P0 BRA `(.L_x_75) ;  /* 0x0000004800648947 */ /* 0x004fea0003800000 */
.L_x_74:
[----:B------:R-:W-:Y:S01]  /*4ac0*/  UISETP.NE.AND UP0, UPT, UR17, 0x1, UPT ;  /* 0x000000011100788c */ /* 0x000fe2000bf05270 */
[----:B------:R-:W-:Y:S01]  /*4ad0*/  PLOP3.LUT P1, PT, PT, PT, PT, 0x80, 0x8 ;  /* 0x000000000008781c */ /* 0x000fe20003f2f070 */
[----:B------:R-:W-:Y:S02]  /*4ae0*/  UIADD3 UR4, UPT, UPT, UR5, 0x1, URZ ;  /* 0x0000000105047890 */ /* 0x000fe4000fffe0ff */
[----:B------:R-:W-:Y:S02]  /*4af0*/  ULEA UR10, UR5, UR21, 0x8 ;  /* 0x00000015050a7291 */ /* 0x000fe4000f8e40ff */
[----:B------:R-:W-:Y:S01]  /*4b00*/  UISETP.NE.AND UP1, UPT, UR4, 0x1b, UPT ;  /* 0x0000001b0400788c */ /* 0x000fe2000bf25270 */
[----:B------:R-:W-:Y:S01]  /*4b10*/  PLOP3.LUT P0, PT, PT, PT, UP0, 0x80, 0x8 ;  /* 0x000000000008781c */ /* 0x000fe20003f0f008 */
[----:B------:R-:W-:Y:S02]  /*4b20*/  ULEA UR8, UR5, UR20, 0x8 ;  /* 0x0000001405087291 */ /* 0x000fe4000f8e40ff */
[----:B------:R-:W-:Y:S02]  /*4b30*/  USEL UR6, URZ, 0x1, UP1 ;  /* 0x00000001ff067887 */ /* 0x000fe40008800000 */
[----:B------:R-:W-:Y:S02]  /*4b40*/  USEL UR16, UR4, URZ, UP1 ;  /* 0x000000ff04107287 */ /* 0x000fe40008800000 */
[----:B------:R-:W-:Y:S02]  /*4b50*/  UIADD3 UR12, UPT, UPT, UR10, 0x80, URZ ;  /* 0x000000800a0c7890 */ /* 0x000fe4000fffe0ff */
[----:B------:R-:W-:Y:S01]  /*4b60*/  @UP0 ULEA UR4, UR16, UR19, 0x3 ;  /* 0x0000001310040291 */ /* 0x000fe2000f8e18ff */
[----:B------:R-:W-:Y:S01]  /*4b70*/  LOP3.LUT R2, R2, UR6, RZ, 0x3c, !PT ;  /* 0x0000000602027c12 */ /* 0x000fe2000f8e3cff */
[----:B------:R-:W-:Y:S01]  /*4b80*/  UIADD3 UR6, UPT, UPT, UR8, 0x80, URZ ;  /* 0x0000008008067890 */ /* 0x000fe2000fffe0ff */
[----:B------:R-:W-:Y:S02]  /*4b90*/  UMOV UR11, 0x80004020 ;  /* 0x80004020000b7882 */ /* 0x000fe40000000000 */
[----:B-1----:R-:W-:Y:S01]  /*4ba0*/  @P0 SHF.L.U32 R0, R2, 0x1f, RZ ;  /* 0x0000001f02000819 */ /* 0x002fe200000006ff */
[----:B------:R-:W-:Y:S01]  /*4bb0*/  UMOV UR9, 0x80004020 ;  /* 0x8000402000097882 */ /* 0x000fe20000000000 */
[----:B------:R-:W-:Y:S01]  /*4bc0*/  UMOV UR13, 0x80004020 ;  /* 0x80004020000d7882 */ /* 0x000fe20000000000 */
[----:B------:R-:W-:Y:S01]  /*4bd0*/  UMOV UR7, 0x80004020 ;  /* 0x8000402000077882 */ /* 0x000fe20000000000 */
[----:B------:R3:W4:Y:S01]  /*4be0*/  @P0 SYNCS.PHASECHK.TRANS64.TRYWAIT P1, [UR4], R0 ;  /* 0x00000000ff0005a7 */ /* 0x0007220008021104 */
[----:B------:R-:W-:Y:S11]  /*4bf0*/  ELECT P0, URZ, PT ;  /* 0x0000000000ff782f */ /* 0x000ff60003800000 */
[----:B------:R-:W-:Y:S02]  /*4c00*/  @!UPT UIADD3 URZ, UPT, UPT, URZ, URZ, URZ ;  /* 0x000000fffffff290 */ /* 0x000fe4000fffe0ff */
[C---:B-----5:R-:W-:Y:S02]  /*4c10*/  @P0 R2UR.BROADCAST UR5, R4.reuse ;  /* 0x00000000040502ca */ /* 0x060fe400008e0000 */
[----:B------:R-:W-:Y:S11]  /*4c20*/  ELECT P0, URZ, PT ;  /* 0x0000000000ff782f */ /* 0x000ff60003800000 */
[----:B------:R-:W-:Y:S02]  /*4c30*/  @!UPT UIADD3 URZ, UPT, UPT, URZ, URZ, URZ ;  /* 0x000000fffffff290 */ /* 0x000fe4000fffe0ff */
[----:B------:R-:W-:Y:S01]  /*4c40*/  @P0 R2UR.BROADCAST UR14, R4 ;  /* 0x00000000040e02ca */ /* 0x000fe200008e0000 */
[----:B------:R-:W-:Y:S02]  /*4c50*/  UIADD3 UR4, UPT, UPT, UR15, 0xd8, URZ ;  /* 0x000000d80f047890 */ /* 0x000fe4000fffe0ff */
[----:B------:R-:W-:Y:S01]  /*4c60*/  UIADD3 UR17, UPT, UPT, UR17, -0x1, URZ ;  /* 0xffffffff11117890 */ /* 0x000fe2000fffe0ff */
[----:B------:R1:W-:Y:S01]  /*4c70*/  UTCQMMA gdesc[UR10], gdesc[UR8], tmem[UR5], tmem[UR26], idesc[UR27], UP2 ;  /* 0x00ff1a080a0075ea */ /* 0x0003e20009000305 */
[----:B------:R-:W-:Y:S08]  /*4c80*/  UPLOP3.LUT UP2, UPT, UPT, UPT, UPT, 0x80, 0x8 ;  /* 0x000000000008789c */ /* 0x000ff00003f4f070 */
[----:B------:R3:W-:Y:S01]  /*4c90*/  UTCQMMA gdesc[UR12], gdesc[UR6], tmem[UR14], tmem[UR24], idesc[UR25], UPT ;  /* 0x00ff18060c0075ea */ /* 0x0007e2000b80030e */
[----:B------:R3:W-:Y:S01]  /*4ca0*/  UTCBAR [UR4], URZ ;  /* 0x000000ff040073e9 */ /* 0x0007e200080000ff */
[----:B-1----:R-:W-:Y:S01]  /*4cb0*/  UMOV UR5, UR16 ;  /* 0x0000001000057c82 */ /* 0x002fe20008000000 */
[----:B------:R-:W-:Y:S05]  /*4cc0*/  BRA.U UP3, `(.L_x_76) ;  /* 0xfffffffd03607547 */ /* 0x000fea000b83ffff */
.L_x_73:
[----:B---3--:R-:W-:Y:S01]  /*4cd0*/  UIADD3 UR4, UPT, UPT, UR22, 0x1, URZ ;  /* 0x0000000116047890 */ /* 0x008fe2000fffe0ff */
[----:B------:R-:W-:Y:S01]  /*4ce0*/  LOP3.LUT R3, R3, 0x1, RZ, 0x3c, !PT ;  /* 0x0000000103037812 */ /* 0x000fe200078e3cff */
[----:B------:R-:W-:Y:S02]  /*4cf0*/  UIADD3 UR5, UPT, UPT, UR23, 0x1e0, URZ ;  /* 0x000001e017057890 */ /* 0x000fe4000fffe0ff */
[----:B------:R-:W-:-:S04]  /*4d00*/  UISETP.NE.AND UP0, UPT, UR4, 0x2, UPT ;  /* 0x000000020400788c */ /* 0x000fc8000bf05270 */
[----:B------:R-:W-:Y:S02]  /*4d10*/  USEL UR6, URZ, 0x1, UP0 ;  /* 0x00000001ff067887 */ /* 0x000fe40008000000 */
[----:B------:R-:W-:Y:S01]  /*4d20*/  USEL UR22, UR4, URZ, UP0 ;  /* 0x000000ff04167287 */ /* 0x000fe20008000000 */
[----:B------:R2:W-:Y:S03]  /*4d30*/  UTCBAR [UR5], URZ ;  /* 0x000000ff050073e9 */ /* 0x0005e600080000ff */
[----:B------:R-:W-:Y:S01]  /*4d40*/  LOP3.LUT R8, R8, UR6, RZ, 0x3c, !PT ;  /* 0x0000000608087c12 */ /* 0x000fe2000f8e3cff */
[----:B------:R-:W-:Y:S07]  /*4d50*/  @P2 BRA `(.L_x_77) ;  /* 0xfffffff800d02947 */ /* 0x000fee000383ffff */
[----:B------:R-:W3:Y:S01]  /*4d60*/  S2UR UR6, SR_CgaCtaId ;  /* 0x00000000000679c3 */ /* 0x000ee20000008800 */
[----:B------:R-:W-:Y:S01]  /*4d70*/  ELECT P0, URZ, PT ;  /* 0x0000000000ff782f */ /* 0x000fe20003800000 */
[----:B-1----:R-:W-:Y:S01]  /*4d80*/  IMAD.MOV.U32 R0, RZ, RZ, 0x1 ;  /* 0x00000001ff007424 */ /* 0x002fe200078e00ff */
[----:B------:R-:W-:Y:S01]  /*4d90*/  UIADD3 UR19, UPT, UPT, UR19, 0x1f0, URZ ;  /* 0x000001f013137890 */ /* 0x000fe2000fffe0ff */
[----:B------:R-:W-:Y:S01]  /*4da0*/  SHF.L.U32 R3, R8, 0x1f, RZ ;  /* 0x0000001f08037819 */ /* 0x000fe200000006ff */
[----:B------:R-:W-:-:S03]  /*4db0*/  UMOV UR4, 0x40 ;  /* 0x0000004000047882 */ /* 0x000fc60000000000 */
[----:B------:R-:W-:Y:S01]  /*4dc0*/  UVIRTCOUNT.DEALLOC.SMPOOL 0x80 ;  /* 0x000000800000784c */ /* 0x000fe20000000000 */
[----:B---3--:R-:W-:Y:S02]  /*4dd0*/  ULEA UR6, UR6, UR4, 0x18 ;  /* 0x0000000406067291 */ /* 0x008fe4000f8ec0ff */
[----:B------:R-:W-:-:S07]  /*4de0*/  ULEA UR4, UR22, UR19, 0x3 ;  /* 0x0000001316047291 */ /* 0x000fce000f8e18ff */
[----:B------:R1:W-:Y:S02]  /*4df0*/  @P0 STS.U8 [UR6+0x1c], R0 ;  /* 0x00001c00ff000988 */ /* 0x0003e40008000006 */
[----:B------:R-:W3:Y:S02]  /*4e00*/  SYNCS.PHASECHK.TRANS64.TRYWAIT P0, [UR4], R3 ;  /* 0x00000003ff0075a7 */ /* 0x000ee40008001104 */
[----:B-1-3--:R-:W-:Y:S05]  /*4e10*/  @!P0 BRA `(.L_x_78) ;  /* 0x0000004400a48947 */ /* 0x00afea0003800000 */
.L_x_179:
[----:B------:R-:W-:-:S04]  /*4e20*/  UIADD3 UR4, UPT, UPT, UR22, 0x1, URZ ;  /* 0x0000000116047890 */ /* 0x000fc8000fffe0ff */
[----:B------:R-:W-:-:S04]  /*4e30*/  UISETP.NE.AND UP0, UPT, UR4, 0x2, UPT ;  /* 0x000000020400788c */ /* 0x000fc8000bf05270 */
[----:B--2---:R-:W-:Y:S02]  /*4e40*/  USEL UR5, URZ, 0x1, UP0 ;  /* 0x00000001ff057887 */ /* 0x004fe40008000000 */
[----:B------:R-:W-:-:S04]  /*4e50*/  USEL UR4, UR4, URZ, UP0 ;  /* 0x000000ff04047287 */ /* 0x000fc80008000000 */
[----:B------:R-:W-:Y:S01]  /*4e60*/  ULEA UR4, UR4, UR19, 0x3 ;  /* 0x0000001304047291 */ /* 0x000fe2000f8e18ff */
[----:B-1----:R-:W-:-:S04]  /*4e70*/  LOP3.LUT R3, R8, UR5, RZ, 0x3c, !PT ;  /* 0x0000000508037c12 */ /* 0x002fc8000f8e3cff */
[----:B------:R-:W-:-:S04]  /*4e80*/  SHF.L.U32 R3, R3, 0x1f, RZ ;  /* 0x0000001f03037819 */ /* 0x000fc800000006ff */
[----:B------:R-:W1:Y:S02]  /*4e90*/  SYNCS.PHASECHK.TRANS64.TRYWAIT P0, [UR4], R3 ;  /* 0x00000003ff0075a7 */ /* 0x000e640008001104 */
[----:B-1----:R-:W-:Y:S05]  /*4ea0*/  @!P0 BRA `(.L_x_79) ;  /* 0x0000004400988947 */ /* 0x002fea0003800000 */
.L_x_181:
[----:B------:R-:W-:Y:S01]  /*4eb0*/  NOP ;  /* 0x0000000000007918 */ /* 0x000fe20000000000 */
[----:B-1----:R-:W1:Y:S01]  /*4ec0*/  LDS R0, [UR6+0x14] ;  /* 0x00001406ff007984 */ /* 0x002e620008000800 */
[----:B------:R-:W-:Y:S01]  /*4ed0*/  LOP3.LUT R2, R9, 0xffff, RZ, 0xc0, !PT ;  /* 0x0000ffff09027812 */ /* 0x000fe200078ec0ff */
[----:B------:R-:W-:Y:S02]  /*4ee0*/  IMAD.MOV.U32 R3, RZ, RZ, 0xffff ;  /* 0x0000ffffff037424 */ /* 0x000fe400078e00ff */
[----:B------:R-:W-:Y:S01]  /*4ef0*/  IMAD.MOV.U32 R5, RZ, RZ, 0x1 ;  /* 0x00000001ff057424 */ /* 0x000fe200078e00ff */
[----:B------:R-:W-:-:S04]  /*4f00*/  SHF.R.U32.HI R2, RZ, 0x5, R2 ;  /* 0x00000005ff027819 */ /* 0x000fc80000011602 */
[-C--:B------:R-:W-:Y:S02]  /*4f10*/  SHF.L.U32 R3, R3, R2.reuse, RZ ;  /* 0x0000000203037219 */ /* 0x080fe400000006ff */
[----:B------:R-:W-:Y:S02]  /*4f20*/  SHF.L.U32 R5, R5, R2, RZ ;  /* 0x0000000205057219 */ /* 0x000fe400000006ff */
[----:B-1----:R-:W-:-:S04]  /*4f30*/  LOP3.LUT R0, R0, R3, RZ, 0xc0, !PT ;  /* 0x0000000300007212 */ /* 0x002fc800078ec0ff */
[----:B------:R-:W-:-:S13]  /*4f40*/  ISETP.NE.AND P0, PT, R0, R3, PT ;  /* 0x000000030000720c */ /* 0x000fda0003f05270 */
[----:B------:R-:W-:Y:S05]  /*4f50*/  @P0 BRA `(.L_x_80) ;  /* 0x00000000005c0947 */ /* 0x000fea0003800000 */
[----:B------:R-:W1:Y:S02]  /*4f60*/  LDS R0, [UR6+0x18] ;  /* 0x00001806ff007984 */ /* 0x000e640008000800 */
[----:B-1----:R-:W-:-:S04]  /*4f70*/  LOP3.LUT R0, R0, R5, RZ, 0xc0, !PT ;  /* 0x0000000500007212 */ /* 0x002fc800078ec0ff */
[----:B------:R-:W-:-:S13]  /*4f80*/  ISETP.NE.AND P0, PT, R0, R5, PT ;  /* 0x000000050000720c */ /* 0x000fda0003f05270 */
[----:B------:R-:W-:Y:S05]  /*4f90*/  @P0 BRA `(.L_x_81) ;  /* 0x0000000000400947 */ /* 0x000fea0003800000 */
[----:B------:R-:W-:Y:S01]  /*4fa0*/  R2UR UR4, R3 ;  /* 0x00000000030472ca */ /* 0x000fe200000e0000 */
[----:B------:R-:W1:Y:S01]  /*4fb0*/  S2R R2, SR_LANEID ;  /* 0x0000000000027919 */ /* 0x000e620000000000 */
[----:B------:R-:W-:-:S04]  /*4fc0*/  LOP3.LUT R5, RZ, R5, RZ, 0x33, !PT ;  /* 0x00000005ff057212 */ /* 0x000fc800078e33ff */
[----:B------:R-:W2:Y:S07]  /*4fd0*/  REDUX UR7, R5 ;  /* 0x00000000050773c4 */ /* 0x000eae0000000000 */
[----:B------:R-:W-:-:S03]  /*4fe0*/  ULOP3.LUT UR5, URZ, UR4, URZ, 0x33, !UPT ;  /* 0x00000004ff057292 */ /* 0x000fc6000f8e33ff */
[----:B------:R-:W-:Y:S02]  /*4ff0*/  VOTEU.ANY UR4, UPT, PT ;  /* 0x0000000000047886 */ /* 0x000fe400038e0100 */
[----:B------:R-:W-:Y:S01]  /*5000*/  UFLO.U32 UR4, UR4 ;  /* 0x00000004000472bd */ /* 0x000fe200080e0000 */
[----:B------:R-:W-:-:S04]  /*5010*/  IMAD.U32 R0, RZ, RZ, UR5 ;  /* 0x00000005ff007e24 */ /* 0x000fc8000f8e00ff */
[----:B------:R-:W3:Y:S02]  /*5020*/  REDUX UR8, R0 ;  /* 0x00000000000873c4 */ /* 0x000ee40000000000 */
[----:B------:R1:W-:Y:S02]  /*5030*/  UTCATOMSWS.AND URZ, UR5 ;  /* 0x0000000500ff79e3 */ /* 0x0003e40008000000 */
[----:B-1----:R-:W-:Y:S01]  /*5040*/  ISETP.EQ.U32.AND P0, PT, R2, UR4, PT ;  /* 0x0000000402007c0c */ /* 0x002fe2000bf02070 */
[----:B--2---:R-:W-:Y:S02]  /*5050*/  IMAD.U32 R2, RZ, RZ, UR7 ;  /* 0x00000007ff027e24 */ /* 0x004fe4000f8e00ff */
[----:B---3--:R-:W-:-:S10]  /*5060*/  IMAD.U32 R3, RZ, RZ, UR8 ;  /* 0x00000008ff037e24 */ /* 0x008fd4000f8e00ff */
[----:B------:R1:W-:Y:S04]  /*5070*/  @P0 ATOMS.AND RZ, [UR6+0x14], R3 ;  /* 0x00001403ffff098c */ /* 0x0003e8000a800006 */
[----:B------:R1:W-:Y:S01]  /*5080*/  @P0 ATOMS.AND RZ, [UR6+0x18], R2 ;  /* 0x00001802ffff098c */ /* 0x0003e2000a800006 */
[----:B------:R-:W-:Y:S05]  /*5090*/  BRA `(.L_x_82) ;  /* 0x0000000000147947 */ /* 0x000fea0003800000 */
.L_x_81:
[----:B------:R-:W-:Y:S02]  /*50a0*/  MOV R2, 0x50c0 ;  /* 0x000050c000027802 */ /* 0x000fe40000000f00 */
[----:B----45:R-:W-:Y:S05]  /*50b0*/  CALL.REL.NOINC `($__internal_0_$__cuda_sm10x_tcgen05_guardrail_trap_col_being_dealloced_not_returned_by_alloc) ;  /* 0x0000004400b87944 */ /* 0x030fea0003c00000 */
[----:B------:R-:W-:Y:S05]  /*50c0*/  BRA `(.L_x_82) ;  /* 0x0000000000087947 */ /* 0x000fea0003800000 */
.L_x_80:
[----:B------:R-:W-:Y:S02]  /*50d0*/  MOV R2, 0x50f0 ;  /* 0x000050f000027802 */ /* 0x000fe40000000f00 */
[----:B----45:R-:W-:Y:S05]  /*50e0*/  CALL.REL.NOINC `($__internal_2_$__cuda_sm10x_tcgen05_guardrail_trap_unallocated_columns_being_dealloced) ;  /* 0x0000004400c47944 */ /* 0x030fea0003c00000 */
.L_x_82:
[----:B------:R-:W-:Y:S01]  /*50f0*/  NOP ;  /* 0x0000000000007918 */ /* 0x000fe20000000000 */
[----:B------:R-:W-:Y:S05]  /*5100*/  EXIT ;  /* 0x000000000000794d */ /* 0x000fea0003800000 */
.L_x_66:
[----:B------:R-:W2:Y:S01]  /*5110*/  LDCU UR5, c[0x0][0x384] ;  /* 0x00007080ff0577ac */ /* 0x000ea20008000800 */
[----:B------:R-:W-:Y:S02]  /*5120*/  UISETP.NE.OR UP0, UPT, UR15, 0x3, !UP2 ;  /* 0x000000030f00788c */ /* 0x000fe4000d705670 */
[----:B--2---:R-:W-:-:S07]  /*5130*/  UIADD3 UR5, UPT, UPT, UR5, 0x3f, URZ ;  /* 0x0000003f05057890 */ /* 0x004fce000fffe0ff */
[----:B------:R-:W-:Y:S05]  /*5140*/  BRA.U UP0, `(.L_x_83) ;  /* 0x00000011009c7547 */ /* 0x000fea000b800000 */
[----:B------:R-:W2:Y:S01]  /*5150*/  LDCU UR51, c[0x0][0x388] ;  /* 0x00007100ff3377ac */ /* 0x000ea20008000800 */
[----:B------:R-:W3:Y:S01]  /*5160*/  S2UR UR14, SR_CgaCtaId ;  /* 0x00000000000e79c3 */ /* 0x000ee20000008800 */
[----:B------:R-:W-:Y:S01]  /*5170*/  R2UR UR49, R70 ;  /* 0x00000000463172ca */ /* 0x000fe200000e0000 */
[----:B------:R-:W-:Y:S01]  /*5180*/  IMAD.MOV.U32 R11, RZ, RZ, 0x1 ;  /* 0x00000001ff0b7424 */ /* 0x000fe200078e00ff */
[----:B------:R-:W-:Y:S01]  /*5190*/  USHF.R.S32.HI UR4, URZ, 0x1f, UR5 ;  /* 0x0000001fff047899 */ /* 0x000fe20008011405 */
[----:B------:R-:W-:Y:S01]  /*51a0*/  R2UR UR44, R71 ;  /* 0x00000000472c72ca */ /* 0x000fe200000e0000 */
[----:B------:R-:W4:Y:S01]  /*51b0*/  LDCU UR18, c[0x0][0xc0c] ;  /* 0x00018180ff1277ac */ /* 0x000f220008000800 */
[----:B------:R-:W-:Y:S01]  /*51c0*/  IMAD.MOV.U32 R10, RZ, RZ, RZ ;  /* 0x000000ffff0a7224 */ /* 0x000fe200078e00ff */
[----:B------:R-:W-:Y:S01]  /*51d0*/  ULEA.HI UR4, UR4, UR5, URZ, 0x6 ;  /* 0x0000000504047291 */ /* 0x000fe2000f8f30ff */
[----:B------:R-:W1:Y:S03]  /*51e0*/  LDCU UR38, c[0x0][0x370] ;  /* 0x00006e00ff2677ac */ /* 0x000e660008000800 */
[----:B------:R-:W-:Y:S01]  /*51f0*/  USHF.R.S32.HI UR29, URZ, 0x6, UR4 ;  /* 0x00000006ff1d7899 */ /* 0x000fe20008011404 */
[----:B--2---:R-:W-:Y:S01]  /*5200*/  IMAD.U32 R0, RZ, RZ, UR51 ;  /* 0x00000033ff007e24 */ /* 0x004fe2000f8e00ff */
[----:B------:R-:W1:Y:S04]  /*5210*/  LDCU.128 UR32, c[0x0][0xc10] ;  /* 0x00018200ff2077ac */ /* 0x000e680008000c00 */
[----:B------:R-:W-:Y:S01]  /*5220*/  IMAD.U32 R5, RZ, RZ, UR29 ;  /* 0x0000001dff057e24 */ /* 0x000fe2000f8e00ff */
[----:B------:R-:W-:Y:S01]  /*5230*/  IABS R0, R0 ;  /* 0x0000000000007213 */ /* 0x000fe20000000000 */
[----:B------:R-:W2:Y:S03]  /*5240*/  LDCU UR4, c[0x0][0xc30] ;  /* 0x00018600ff0477ac */ /* 0x000ea60008000800 */
[----:B------:R-:W-:Y:S01]  /*5250*/  IABS R2, R5 ;  /* 0x0000000500027213 */ /* 0x000fe20000000000 */
[----:B------:R-:W3:Y:S01]  /*5260*/  LDCU UR37, c[0x0][0x374] ;  /* 0x00006e80ff2577ac */ /* 0x000ee20008000800 */
[----:B------:R-:W-:-:S02]  /*5270*/  R2UR UR27, R0 ;  /* 0x00000000001b72ca */ /* 0x000fc400000e0000 */
[----:B------:R-:W-:Y:S01]  /*5280*/  R2UR UR28, R2 ;  /* 0x00000000021c72ca */ /* 0x000fe200000e0000 */
[----:B------:R-:W3:Y:S01]  /*5290*/  LDCU.64 UR8, c[0x0][0x348] ;  /* 0x00006900ff0877ac */ /* 0x000ee20008000a00 */
[----:B------:R-:W-:Y:S01]  /*52a0*/  IABS R5, R5 ;  /* 0x0000000500057213 */ /* 0x000fe20000000000 */
[----:B------:R-:W3:Y:S04]  /*52b0*/  LDCU UR53, c[0x0][0xc20] ;  /* 0x00018400ff3577ac */ /* 0x000ee80008000800 */
[----:B------:R-:W-:Y:S01]  /*52c0*/  IMAD.MOV R5, RZ, RZ, -R5 ;  /* 0x000000ffff057224 */ /* 0x000fe200078e0a05 */
[----:B------:R-:W3:Y:S03]  /*52d0*/  LDCU UR36, c[0x0][0x38c] ;  /* 0x00007180ff2477ac */ /* 0x000ee60008000800 */
[----:B------:R-:W3:Y:S01]  /*52e0*/  I2F.RP R2, UR27 ;  /* 0x0000001b00027d06 */ /* 0x000ee20008209400 */
[----:B------:R-:W-:Y:S01]  /*52f0*/  R2UR UR47, R5 ;  /* 0x00000000052f72ca */ /* 0x000fe200000e0000 */
[----:B----4-:R-:W-:-:S02]  /*5300*/  UISETP.NE.AND UP2, UPT, UR18, 0x1, UPT ;  /* 0x000000011200788c */ /* 0x010fc4000bf45270 */
[----:B--2---:R-:W-:Y:S02]  /*5310*/  UISETP.NE.AND UP2, UPT, UR4, 0x1, UPT ;  /* 0x000000010400788c */ /* 0x004fe4000bf45270 */
[----:B-1----:R-:W-:Y:S02]  /*5320*/  UIMAD.WIDE.U32 UR10, UR38, UR32, URZ ;  /* 0x00000020260a72a5 */ /* 0x002fe4000f8e00ff */
[----:B------:R-:W1:Y:S01]  /*5330*/  I2F.RP R4, UR28 ;  /* 0x0000001c00047d06 */ /* 0x000e620008209400 */
[----:B------:R-:W-:Y:S01]  /*5340*/  UMOV UR19, 0x400 ;  /* 0x0000040000137882 */ /* 0x000fe20000000000 */
[----:B---3--:R-:W-:Y:S02]  /*5350*/  UIMAD.WIDE.U32 UR12, UR37, UR35, URZ ;  /* 0x00000023250c72a5 */ /* 0x008fe4000f8e00ff */
[----:B------:R-:W-:Y:S02]  /*5360*/  ULEA UR19, UR14, UR19, 0x18 ;  /* 0x000000130e137291 */ /* 0x000fe4000f8ec0ff */
[----:B------:R-:W-:-:S02]  /*5370*/  UISETP.NE.AND UP0, UPT, UR39, 0x1, UPT ;  /* 0x000000012700788c */ /* 0x000fc4000bf05270 */
[----:B------:R2:W3:Y:S01]  /*5380*/  MUFU.RCP R0, R2 ;  /* 0x0000000200007308 */ /* 0x0004e20000001000 */
[----:B------:R-:W-:Y:S02]  /*5390*/  UIADD3 UR30, UP0, UPT, UR8, 0x680, URZ ;  /* 0x00000680081e7890 */ /* 0x000fe4000ff1e0ff */
[----:B------:R-:W-:Y:S02]  /*53a0*/  UIADD3 UR48, UPT, UPT, UR19, 0x1b0, URZ ;  /* 0x000001b013307890 */ /* 0x000fe4000fffe0ff */
[----:B------:R-:W-:Y:S02]  /*53b0*/  UIADD3 UR46, UPT, UPT, UR19, 0x1d8, URZ ;  /* 0x000001d8132e7890 */ /* 0x000fe4000fffe0ff */
[----:B------:R-:W-:Y:S01]  /*53c0*/  UISETP.GE.AND UP1, UPT, UR39, 0x1, UPT ;  /* 0x000000012700788c */ /* 0x000fe2000bf26270 */
[----:B-1----:R-:W1:Y:S01]  /*53d0*/  MUFU.RCP R4, R4 ;  /* 0x0000000400047308 */ /* 0x002e620000001000 */
[----:B------:R-:W-:Y:S01]  /*53e0*/  UMOV UR42, UR13 ;  /* 0x0000000d002a7c82 */ /* 0x000fe20008000000 */
[----:B------:R-:W-:-:S02]  /*53f0*/  UISETP.NE.AND UP1, UPT, UR34, 0x1, UPT ;  /* 0x000000012200788c */ /* 0x000fc4000bf25270 */
[----:B------:R-:W-:Y:S02]  /*5400*/  UIADD3.X UR31, UPT, UPT, URZ, UR9, URZ, UP0, !UPT ;  /* 0x00000009ff1f7290 */ /* 0x000fe400087fe4ff */
[----:B------:R-:W-:Y:S01]  /*5410*/  UPLOP3.LUT UP4, UPT, UPT, UPT, UPT, 0x40, 0x4 ;  /* 0x000000000004789c */ /* 0x000fe20003f8e870 */
[----:B------:R-:W4:Y:S01]  /*5420*/  LDCU.64 UR16, c[0x0][0xc28] ;  /* 0x00018500ff1077ac */ /* 0x000f220008000a00 */
[----:B--2---:R-:W2:Y:S01]  /*5430*/  LDC.64 R2, c[0x0][0x988] ;  /* 0x00026200ff027b82 */ /* 0x004ea20000000a00 */
[----:B---3--:R-:W-:Y:S01]  /*5440*/  VIADD R0, R0, 0xffffffe ;  /* 0x0ffffffe00007836 */ /* 0x008fe20000000000 */
[----:B------:R-:W-:Y:S02]  /*5450*/  UIADD3 UR8, UPT, UPT, UR19, 0x400, URZ ;  /* 0x0000040013087890 */ /* 0x000fe4000fffe0ff */
[----:B------:R-:W-:-:S03]  /*5460*/  UIADD3 UR9, UPT, UPT, UR19, 0x1b0, URZ ;  /* 0x000001b013097890 */ /* 0x000fc6000fffe0ff */
[----:B------:R-:W3:Y:S01]  /*5470*/  F2I.FTZ.U32.TRUNC.NTZ R0, R0 ;  /* 0x0000000000007305 */ /* 0x000ee2000021f000 */
[----:B-1----:R-:W-:Y:S01]  /*5480*/  VIADD R4, R4, 0xffffffe ;  /* 0x0ffffffe04047836 */ /* 0x002fe20000000000 */
[----:B------:R-:W-:Y:S02]  /*5490*/  UPRMT UR48, UR14, 0x654, UR48 ;  /* 0x000006540e307896 */ /* 0x000fe40008000030 */
[----:B------:R-:W-:Y:S02]  /*54a0*/  UPRMT UR46, URZ, 0x654, UR46 ;  /* 0x00000654ff2e7896 */ /* 0x000fe4000800002e */
[----:B------:R-:W-:Y:S02]  /*54b0*/  USHF.R.U32.HI UR43, URZ, UR33, UR11 ;  /* 0x00000021ff2b7299 */ /* 0x000fe4000801160b */
[----:B------:R-:W1:Y:S01]  /*54c0*/  F2I.FTZ.U32.TRUNC.NTZ R4, R4 ;  /* 0x0000000400047305 */ /* 0x000e62000021f000 */
[----:B------:R-:W-:Y:S02]  /*54d0*/  USHF.R.U32.HI UR42, URZ, UR53, UR42 ;  /* 0x00000035ff2a7299 */ /* 0x000fe4000801162a */
[----:B------:R-:W-:-:S02]  /*54e0*/  UISETP.NE.AND UP1, UPT, UR51, URZ, UPT ;  /* 0x000000ff3300728c */ /* 0x000fc4000bf25270 */
[----:B------:R-:W-:Y:S01]  /*54f0*/  UISETP.NE.AND UP0, UPT, UR36, URZ, UPT ;  /* 0x000000ff2400728c */ /* 0x000fe2000bf05270 */
[----:B---3--:R-:W-:Y:S01]  /*5500*/  R2UR UR7, R0 ;  /* 0x00000000000772ca */ /* 0x008fe200000e0000 */
[----:B------:R-:W-:Y:S01]  /*5510*/  UISETP.NE.AND UP6, UPT, UR29, URZ, UPT ;  /* 0x000000ff1d00728c */ /* 0x000fe2000bfc5270 */
[----:B--2---:R-:W-:-:S04]  /*5520*/  ISETP.NE.U32.AND P0, PT, R2, RZ, PT ;  /* 0x000000ff0200720c */ /* 0x004fc80003f05070 */
[----:B------:R-:W-:Y:S02]  /*5530*/  ISETP.NE.AND.EX P0, PT, R3, RZ, PT, P0 ;  /* 0x000000ff0300720c */ /* 0x000fe40003f05300 */
[----:B-1----:R-:W-:Y:S01]  /*5540*/  R2UR UR5, R4 ;  /* 0x00000000040572ca */ /* 0x002fe200000e0000 */
[----:B------:R-:W1:Y:S04]  /*5550*/  LDC.64 R2, c[0x0][0x990] ;  /* 0x00026400ff027b82 */ /* 0x000e680000000a00 */
[----:B------:R-:W-:-:S04]  /*5560*/  UIADD3 UR4, UPT, UPT, URZ, -UR7, URZ ;  /* 0x80000007ff047290 */ /* 0x000fc8000fffe0ff */
[----:B------:R-:W-:Y:S02]  /*5570*/  UIMAD UR40, UR4, UR27, URZ ;  /* 0x0000001b042872a4 */ /* 0x000fe4000f8e02ff */
[----:B------:R-:W-:Y:S01]  /*5580*/  VOTEU.ANY UP5, P0 ;  /* 0x0000000000ff7886 */ /* 0x000fe200000a0100 */
[----:B------:R-:W-:Y:S01]  /*5590*/  UMOV UR4, URZ ;  /* 0x000000ff00047c82 */ /* 0x000fe20008000000 */
[----:B------:R-:W-:-:S04]  /*55a0*/  UIADD3 UR6, UPT, UPT, URZ, -UR5, URZ ;  /* 0x80000005ff067290 */ /* 0x000fc8000fffe0ff */
[----:B------:R-:W-:-:S03]  /*55b0*/  UIMAD UR10, UR6, UR28, URZ ;  /* 0x0000001c060a72a4 */ /* 0x000fc6000f8e02ff */
[----:B------:R-:W-:Y:S01]  /*55c0*/  UMOV UR6, URZ ;  /* 0x000000ff00067c82 */ /* 0x000fe20008000000 */
[----:B------:R-:W-:Y:S02]  /*55d0*/  UIMAD.WIDE.U32 UR4, UR5, UR10, UR4 ;  /* 0x0000000a050472a5 */ /* 0x000fe4000f8e0004 */
[----:B------:R-:W-:-:S07]  /*55e0*/  UIMAD.WIDE.U32 UR40, UR7, UR40, UR6 ;  /* 0x00000028072872a5 */ /* 0x000fce000f8e0006 */
[----:B------:R-:W-:Y:S01]  /*55f0*/  UMOV UR40, UR41 ;  /* 0x0000002900287c82 */ /* 0x000fe20008000000 */
[----:B----4-:R-:W-:-:S05]  /*5600*/  UMOV UR41, UR5 ;  /* 0x0000000500297c82 */ /* 0x010fca0008000000 */
.L_x_93:
[----:B------:R-:W-:Y:S04]  /*5610*/  SHF.L.U32 R5, R10, 0x1f, RZ ;  /* 0x0000001f0a057819 */ /* 0x000fe800000006ff */
[----:B------:R-:W2:Y:S02]  /*5620*/  SYNCS.PHASECHK.TRANS64.TRYWAIT P0, [UR19+0x1d0], R5 ;  /* 0x0001d005ff0075a7 */ /* 0x000ea40008001113 */
[----:B-12---:R-:W-:Y:S05]  /*5630*/  @!P0 BRA `(.L_x_84) ;  /* 0x0000003c00cc8947 */ /* 0x006fea0003800000 */
.L_x_183:
[----:B--2---:R-:W2:Y:S01]  /*5640*/  LDS.128 R4, [UR19+0x210] ;  /* 0x00021013ff047984 */ /* 0x004ea20008000c00 */
[----:B------:R-:W-:Y:S01]  /*5650*/  UISETP.GE.AND UP0, UPT, UR39, 0x1, UPT ;  /* 0x000000012700788c */ /* 0x000fe2000bf06270 */
[----:B------:R-:W-:Y:S01]  /*5660*/  @!PT LDS RZ, [RZ] ;  /* 0x00000000fffff984 */ /* 0x000fe20000000800 */
[----:B------:R-:W-:Y:S01]  /*5670*/  @!PT LDS RZ, [RZ] ;  /* 0x00000000fffff984 */ /* 0x000fe20000000800 */
[----:B------:R-:W-:Y:S01]  /*5680*/  @!PT LDS RZ, [RZ] ;  /* 0x00000000fffff984 */ /* 0x000fe20000000800 */
[----:B------:R-:W-:Y:S01]  /*5690*/  @!PT LDS RZ, [RZ] ;  /* 0x00000000fffff984 */ /* 0x000fe20000000800 */
[----:B------:R3:W-:Y:S06]  /*56a0*/  MEMBAR.ALL.CTA ;  /* 0x0000000000007992 */ /* 0x0007ec0000008000 */
[----:B---3--:R-:W3:Y:S02]  /*56b0*/  FENCE.VIEW.ASYNC.S ;  /* 0x00000000000073c6 */ /* 0x008ee40000000000 */
[----:B---3--:R-:W-:Y:S01]  /*56c0*/  SYNCS.ARRIVE.TRANS64.RED.A1T0 RZ, [UR46], RZ ;  /* 0x000000ffffff79a7 */ /* 0x008fe2000810042e */
[----:B--2---:R-:W-:Y:S11]  /*56d0*/  LOP3.LUT P0, RZ, R6, 0x1, RZ, 0xc0, !PT ;  /* 0x0000000106ff7812 */ /* 0x004ff6000780c0ff */
[----:B------:R-:W-:Y:S02]  /*56e0*/  @!UPT UIADD3 URZ, UPT, UPT, URZ, URZ, URZ ;  /* 0x000000fffffff290 */ /* 0x000fe4000fffe0ff */
[----:B------:R-:W-:Y:S01]  /*56f0*/  VOTEU.ANY UP1, P0 ;  /* 0x0000000000ff7886 */ /* 0x000fe20000020100 */
[----:B------:R-:W-:Y:S11]  /*5700*/  PLOP3.LUT P0, PT, PT, PT, UP1, 0x80, 0x8 ;  /* 0x000000000008781c */ /* 0x000ff60003f0f018 */
[----:B------:R-:W-:Y:S02]  /*5710*/  @!UPT UIADD3 URZ, UPT, UPT, URZ, URZ, URZ ;  /* 0x000000fffffff290 */ /* 0x000fe4000fffe0ff */
[----:B------:R-:W-:Y:S02]  /*5720*/  @P0 MOV R8, R4 ;  /* 0x0000000400080202 */ /* 0x000fe40000000f00 */
[----:B------:R-:W-:Y:S02]  /*5730*/  @P0 LOP3.LUT R0, R5, 0xffff, RZ, 0xc0, !PT ;  /* 0x0000ffff05000812 */ /* 0x000fe400078ec0ff */
[----:B------:R-:W-:Y:S02]  /*5740*/  @P0 R2UR UR5, R8 ;  /* 0x00000000080502ca */ /* 0x000fe400000e0000 */
[----:B------:R-:W-:Y:S11]  /*5750*/  @P0 R2UR UR4, R0 ;  /* 0x00000000000402ca */ /* 0x000ff600000e0000 */
[----:B------:R-:W-:Y:S02]  /*5760*/  @UP1 UMOV UR15, UR5 ;  /* 0x00000005000f1c82 */ /* 0x000fe40008000000 */
[----:B------:R-:W-:Y:S01]  /*5770*/  @UP1 UMOV UR7, UR4 ;  /* 0x0000000400071c82 */ /* 0x000fe20008000000 */
[----:B------:R-:W-:Y:S05]  /*5780*/  BRA.U !UP0, `(.L_x_85) ;  /* 0x0000000108c07547 */ /* 0x000fea000b800000 */
[----:B------:R-:W-:Y:S02]  /*5790*/  UIMAD.WIDE.U32 UR12, UR7, UR35, URZ ;  /* 0x00000023070c72a5 */ /* 0x000fe4000f8e00ff */
[----:B------:R-:W-:Y:S02]  /*57a0*/  UP2UR UR14, UPR, URZ, 0x4 ;  /* 0x00000004ff0e7883 */ /* 0x000fe40008000000 */
[----:B------:R-:W-:Y:S02]  /*57b0*/  UISETP.NE.AND UP2, UPT, UR34, 0x1, UPT ;  /* 0x000000012200788c */ /* 0x000fe4000bf45270 */
[----:B------:R-:W-:Y:S02]  /*57c0*/  UIMAD.WIDE.U32 UR20, UR15, UR32, URZ ;  /* 0x000000200f1472a5 */ /* 0x000fe4000f8e00ff */
[----:B------:R-:W-:Y:S02]  /*57d0*/  USEL UR4, UR37, UR42, !UP2 ;  /* 0x0000002a25047287 */ /* 0x000fe4000d000000 */
[----:B------:R-:W-:Y:S02]  /*57e0*/  UISETP.NE.AND UP0, UPT, UR18, 0x1, UPT ;  /* 0x000000011200788c */ /* 0x000fe4000bf05270 */
[----:B------:R-:W-:Y:S02]  /*57f0*/  UP2UR UR26, UPR, URZ, 0x2 ;  /* 0x00000002ff1a7883 */ /* 0x000fe40008000000 */
[----:B------:R-:W-:Y:S02]  /*5800*/  UISETP.NE.AND UP1, UPT, UR39, 0x1, UPT ;  /* 0x000000012700788c */ /* 0x000fe4000bf25270 */
[----:B------:R-:W-:Y:S02]  /*5810*/  UIMAD.WIDE.U32 UR22, UR4, UR16, URZ ;  /* 0x00000010041672a5 */ /* 0x000fe4000f8e00ff */
[----:B------:R-:W-:Y:S01]  /*5820*/  USEL UR10, UR38, UR43, !UP0 ;  /* 0x0000002b260a7287 */ /* 0x000fe2000c000000 */
[----:B------:R-:W-:Y:S02]  /*5830*/  UMOV UR5, UR13 ;  /* 0x0000000d00057c82 */ /* 0x000fe40008000000 */
[----:B------:R-:W-:Y:S02]  /*5840*/  USHF.R.U32.HI UR6, URZ, UR53, UR5 ;  /* 0x00000035ff067299 */ /* 0x000fe40008011605 */
[----:B------:R-:W-:Y:S02]  /*5850*/  UIMAD.WIDE.U32 UR24, UR10, UR16, URZ ;  /* 0x000000100a1872a5 */ /* 0x000fe4000f8e00ff */
[----:B------:R-:W-:Y:S02]  /*5860*/  USEL UR6, UR7, UR6, !UP2 ;  /* 0x0000000607067287 */ /* 0x000fe4000d000000 */
[----:B------:R-:W-:Y:S02]  /*5870*/  UISETP.NE.AND UP2, UPT, UR14, URZ, UPT ;  /* 0x000000ff0e00728c */ /* 0x000fe4000bf45270 */
[----:B------:R-:W-:Y:S01]  /*5880*/  UIMAD.WIDE.U32 UR12, UR6, UR16, URZ ;  /* 0x00000010060c72a5 */ /* 0x000fe2000f8e00ff */
[----:B------:R-:W-:Y:S02]  /*5890*/  UMOV UR5, UR21 ;  /* 0x0000001500057c82 */ /* 0x000fe40008000000 */
[----:B------:R-:W-:Y:S03]  /*58a0*/  USHF.R.U32.HI UR11, URZ, UR33, UR5 ;  /* 0x00000021ff0b7299 */ /* 0x000fe60008011605 */
[----:B------:R-:W-:Y:S02]  /*58b0*/  UMOV UR5, UR23 ;  /* 0x0000001700057c82 */ /* 0x000fe40008000000 */
[----:B------:R-:W-:Y:S03]  /*58c0*/  @UP1 USHF.R.U32.HI UR4, URZ, UR17, UR5 ;  /* 0x00000011ff041299 */ /* 0x000fe60008011605 */
[----:B------:R-:W-:Y:S01]  /*58d0*/  UMOV UR5, UR25 ;  /* 0x0000001900057c82 */ /* 0x000fe20008000000 */
[----:B------:R-:W-:Y:S02]  /*58e0*/  UIMAD UR4, UR39, UR4, URZ ;  /* 0x00000004270472a4 */ /* 0x000fe4000f8e02ff */
[----:B------:R-:W-:Y:S02]  /*58f0*/  @UP1 USHF.R.U32.HI UR10, URZ, UR17, UR5 ;  /* 0x00000011ff0a1299 */ /* 0x000fe40008011605 */
[----:B------:R-:W-:Y:S02]  /*5900*/  USEL UR5, UR15, UR11, !UP0 ;  /* 0x0000000b0f057287 */ /* 0x000fe4000c000000 */
[----:B------:R-:W-:Y:S02]  /*5910*/  UIMAD UR11, UR39, UR10, URZ ;  /* 0x0000000a270b72a4 */ /* 0x000fe4000f8e02ff */
[----:B------:R-:W-:Y:S03]  /*5920*/  UISETP.GE.AND UP0, UPT, UR6, UR4, UPT ;  /* 0x000000040600728c */ /* 0x000fe6000bf06270 */
[----:B------:R-:W-:Y:S01]  /*5930*/  UMOV UR4, UR13 ;  /* 0x0000000d00047c82 */ /* 0x000fe20008000000 */
[----:B------:R-:W-:Y:S02]  /*5940*/  UISETP.GE.OR UP0, UPT, UR5, UR11, UP0 ;  /* 0x0000000b0500728c */ /* 0x000fe40008706670 */
[----:B------:R-:W-:Y:S02]  /*5950*/  USHF.R.U32.HI UR4, URZ, UR17, UR4 ;  /* 0x00000011ff047299 */ /* 0x000fe40008011604 */
[----:B------:R-:W-:Y:S02]  /*5960*/  UIMAD.WIDE.U32 UR12, UR5, UR16, URZ ;  /* 0x00000010050c72a5 */ /* 0x000fe4000f8e00ff */
[----:B------:R-:W-:Y:S04]  /*5970*/  USEL UR14, UR6, UR4, !UP1 ;  /* 0x00000004060e7287 */ /* 0x000fe8000c800000 */
[----:B------:R-:W-:Y:S01]  /*5980*/  UIADD3 UR11, UPT, UPT, -UR14, URZ, URZ ;  /* 0x000000ff0e0b7290 */ /* 0x000fe2000fffe1ff */
[----:B------:R-:W-:Y:S02]  /*5990*/  @!UP0 UMOV UR4, UR13 ;  /* 0x0000000d00048c82 */ /* 0x000fe40008000000 */
[----:B------:R-:W-:Y:S02]  /*59a0*/  @!UP0 USHF.R.U32.HI UR4, URZ, UR17, UR4 ;  /* 0x00000011ff048299 */ /* 0x000fe40008011604 */
[----:B------:R-:W-:Y:S02]  /*59b0*/  UIMAD UR11, UR39, UR11, UR6 ;  /* 0x0000000b270b72a4 */ /* 0x000fe4000f8e0206 */
[----:B------:R-:W-:Y:S02]  /*59c0*/  @!UP0 USEL UR4, UR5, UR4, !UP1 ;  /* 0x0000000405048287 */ /* 0x000fe4000c800000 */
[----:B------:R-:W-:Y:S02]  /*59d0*/  UISETP.NE.AND UP1, UPT, UR26, URZ, UPT ;  /* 0x000000ff1a00728c */ /* 0x000fe4000bf25270 */
[----:B------:R-:W-:Y:S02]  /*59e0*/  @!UP0 UIMAD UR11, UR10, UR11, UR4 ;  /* 0x0000000b0a0b82a4 */ /* 0x000fe4000f8e0204 */
[----:B------:R-:W-:Y:S02]  /*59f0*/  @!UP0 UIADD3 UR12, UPT, UPT, UR14, -UR4, URZ ;  /* 0x800000040e0c8290 */ /* 0x000fe4000fffe0ff */
[----:B------:R-:W-:Y:S02]  /*5a00*/  UIADD3 UR4, UPT, UPT, -UR5, URZ, URZ ;  /* 0x000000ff05047290 */ /* 0x000fe4000fffe1ff */
[----:B------:R-:W-:Y:S02]  /*5a10*/  UIADD3 UR10, UPT, UPT, -UR6, URZ, URZ ;  /* 0x000000ff060a7290 */ /* 0x000fe4000fffe1ff */
[----:B------:R-:W-:Y:S02]  /*5a20*/  @!UP0 UIMAD UR6, UR12, UR39, UR5 ;  /* 0x000000270c0682a4 */ /* 0x000fe4000f8e0205 */
[----:B------:R-:W-:Y:S02]  /*5a30*/  UIMAD UR15, UR18, UR4, UR15 ;  /* 0x00000004120f72a4 */ /* 0x000fe4000f8e020f */
[----:B------:R-:W-:Y:S01]  /*5a40*/  UIMAD UR7, UR34, UR10, UR7 ;  /* 0x0000000a220772a4 */ /* 0x000fe2000f8e0207 */
[----:B------:R-:W-:Y:S02]  /*5a50*/  @!UP0 UMOV UR5, UR11 ;  /* 0x0000000b00058c82 */ /* 0x000fe40008000000 */
[----:B------:R-:W-:Y:S02]  /*5a60*/  UIMAD UR15, UR5, UR18, UR15 ;  /* 0x00000012050f72a4 */ /* 0x000fe4000f8e020f */
[----:B------:R-:W-:Y:S11]  /*5a70*/  UIMAD UR7, UR6, UR34, UR7 ;  /* 0x00000022060772a4 */ /* 0x000ff6000f8e0207 */
[----:B------:R-:W-:Y:S01]  /*5a80*/  @!UPT UIADD3 URZ, UPT, UPT, URZ, URZ, URZ ;  /* 0x000000fffffff290 */ /* 0x000fe2000fffe0ff */
.L_x_85:
[----:B------:R-:W2:Y:S01]  /*5a90*/  @!UP2 LDCU.128 UR20, c[0x0][0xc10] ;  /* 0x00018200ff14a7ac */ /* 0x000ea20008000c00 */
[C---:B-1----:R-:W-:Y:S02]  /*5aa0*/  ISETP.NE.U32.AND P2, PT, R2.reuse, RZ, PT ;  /* 0x000000ff0200720c */ /* 0x042fe40003f45070 */
[----:B------:R-:W-:Y:S02]  /*5ab0*/  ISETP.NE.U32.AND P1, PT, R2, RZ, PT ;  /* 0x000000ff0200720c */ /* 0x000fe40003f25070 */
[C---:B------:R-:W-:Y:S02]  /*5ac0*/  ISETP.NE.AND.EX P2, PT, R3.reuse, RZ, PT, P2 ;  /* 0x000000ff0300720c */ /* 0x040fe40003f45320 */
[----:B------:R-:W-:Y:S01]  /*5ad0*/  ISETP.NE.AND.EX P1, PT, R3, RZ, PT, P1 ;  /* 0x000000ff0300720c */ /* 0x000fe20003f25310 */
[----:B------:R-:W1:Y:S01]  /*5ae0*/  @!UP2 LDCU UR5, c[0x0][0xc0c] ;  /* 0x00018180ff05a7ac */ /* 0x000e620008000800 */
[----:B------:R-:W-:Y:S01]  /*5af0*/  SHF.L.U32 R8, R11, 0x1f, RZ ;  /* 0x0000001f0b087819 */ /* 0x000fe200000006ff */
[----:B--2---:R-:W-:Y:S07]  /*5b00*/  UIMAD.WIDE.U32 UR10, UR15, UR20, URZ ;  /* 0x000000140f0a72a5 */ /* 0x004fee000f8e00ff */
[----:B------:R-:W-:Y:S01]  /*5b10*/  @!UP2 UMOV UR4, UR11 ;  /* 0x0000000b0004ac82 */ /* 0x000fe20008000000 */
[----:B-1----:R-:W-:Y:S02]  /*5b20*/  @!UP2 UISETP.NE.AND UP0, UPT, UR5, 0x1, UPT ;  /* 0x000000010500a88c */ /* 0x002fe4000bf05270 */
[----:B------:R-:W-:Y:S02]  /*5b30*/  @!UP2 USHF.R.U32.HI UR4, URZ, UR21, UR4 ;  /* 0x00000015ff04a299 */ /* 0x000fe40008011604 */
[----:B------:R-:W-:Y:S02]  /*5b40*/  UIMAD.WIDE.U32 UR10, UR7, UR23, URZ ;  /* 0x00000017070a72a5 */ /* 0x000fe4000f8e00ff */
[----:B------:R-:W-:Y:S02]  /*5b50*/  @!UP2 USEL UR12, UR15, UR4, !UP0 ;  /* 0x000000040f0ca287 */ /* 0x000fe4000c000000 */
[----:B------:R-:W-:Y:S03]  /*5b60*/  @!UP2 UISETP.NE.AND UP0, UPT, UR22, 0x1, UPT ;  /* 0x000000011600a88c */ /* 0x000fe6000bf05270 */
[----:B------:R-:W-:Y:S02]  /*5b70*/  @!UP2 UMOV UR6, UR11 ;  /* 0x0000000b0006ac82 */ /* 0x000fe40008000000 */
[----:B------:R-:W1:Y:S02]  /*5b80*/  @!UP2 LDCU UR4, c[0x0][0xc20] ;  /* 0x00018400ff04a7ac */ /* 0x000e640008000800 */
[----:B-1----:R-:W-:Y:S04]  /*5b90*/  @!UP2 USHF.R.U32.HI UR6, URZ, UR4, UR6 ;  /* 0x00000004ff06a299 */ /* 0x002fe80008011606 */
[----:B------:R-:W-:Y:S04]  /*5ba0*/  @!UP2 USEL UR6, UR7, UR6, !UP0 ;  /* 0x000000060706a287 */ /* 0x000fe8000c000000 */
[----:B------:R-:W-:Y:S02]  /*5bb0*/  @!UP2 UIADD3 UR4, UPT, UPT, -UR12, UR6, URZ ;  /* 0x000000060c04a290 */ /* 0x000fe4000fffe1ff */
[----:B------:R-:W-:Y:S02]  /*5bc0*/  @!UP2 UIADD3 UR6, UPT, UPT, UR12, -UR6, URZ ;  /* 0x800000060c06a290 */ /* 0x000fe4000fffe0ff */
[----:B------:R-:W-:Y:S02]  /*5bd0*/  @!UP2 UIMAD UR15, UR4, UR5, UR15 ;  /* 0x00000005040fa2a4 */ /* 0x000fe4000f8e020f */
[----:B------:R-:W-:Y:S01]  /*5be0*/  @!UP2 UIMAD UR7, UR6, UR22, UR7 ;  /* 0x000000160607a2a4 */ /* 0x000fe2000f8e0207 */
[----:B------:R-:W-:Y:S11]  /*5bf0*/  BRA.U UP4, `(.L_x_86) ;  /* 0x0000000104107547 */ /* 0x000ff6000b800000 */
[----:B------:R-:W-:Y:S04]  /*5c00*/  MOV R0, UR52 ;  /* 0x0000003400007c02 */ /* 0x000fe80008000f00 */
[----:B------:R-:W-:Y:S04]  /*5c10*/  SHF.L.U32 R9, R0, 0x1f, RZ ;  /* 0x0000001f00097819 */ /* 0x000fe800000006ff */
[----:B------:R-:W1:Y:S02]  /*5c20*/  SYNCS.PHASECHK.TRANS64.TRYWAIT P3, [UR19+0x1c8], R9 ;  /* 0x0001c809ff0075a7 */ /* 0x000e640008061113 */
[----:B-1----:R-:W-:Y:S05]  /*5c30*/  @!P3 BRA `(.L_x_87) ;  /* 0x000000380064b947 */ /* 0x002fea0003800000 */
.L_x_86:
[----:B------:R-:W-:Y:S05]  /*5c40*/  @!P2 BRA `(.L_x_88) ;  /* 0x000000000030a947 */ /* 0x000fea0003800000 */
[----:B------:R-:W-:Y:S01]  /*5c50*/  UPLOP3.LUT UP3, UPT, UPT, UPT, UP5, 0x80, 0x8 ;  /* 0x000000000008789c */ /* 0x000fe20003f6f050 */
[----:B------:R-:W-:Y:S01]  /*5c60*/  HFMA2 R82, -RZ, RZ, 0, 5.9604644775390625e-08 ;  /* 0x00000001ff527431 */ /* 0x000fe200000001ff */
[----:B------:R-:W2:Y:S04]  /*5c70*/  LDCU.64 UR4, c[0x0][0x358] ;  /* 0x00006b00ff0477ac */ /* 0x000ea80008000a00 */
[----:B------:R-:W-:Y:S11]  /*5c80*/  PLOP3.LUT P2, PT, PT, PT, UP3, 0x80, 0x8 ;  /* 0x000000000008781c */ /* 0x000ff60003f4f038 */
[----:B------:R-:W-:Y:S02]  /*5c90*/  @!UPT UIADD3 URZ, UPT, UPT, URZ, URZ, URZ ;  /* 0x000000fffffff290 */ /* 0x000fe4000fffe0ff */
[----:B------:R-:W3:Y:S01]  /*5ca0*/  @P2 LDC.64 R12, c[0x0][0x988] ;  /* 0x00026200ff0c2b82 */ /* 0x000ee20000000a00 */
[----:B-1----:R-:W-:Y:S04]  /*5cb0*/  @P2 IMAD R0, R17, R2, RZ ;  /* 0x0000000211002224 */ /* 0x002fe800078e02ff */
[----:B---3--:R-:W-:Y:S01]  /*5cc0*/  @P2 IMAD.WIDE R12, R0, 0x4, R12 ;  /* 0x00000004000c2825 */ /* 0x008fe200078e020c */
[----:B------:R-:W-:Y:S04]  /*5cd0*/  MOV R0, 0x1 ;  /* 0x0000000100007802 */ /* 0x000fe80000000f00 */
[----:B--2--5:R2:W5:Y:S01]  /*5ce0*/  @P2 LDG.E R39, desc[UR4][R12.64] ;  /* 0x000000040c272981 */ /* 0x024562000c1e1900 */
[----:B------:R-:W-:Y:S01]  /*5cf0*/  @!P2 PRMT R82, R0, 0x7610, R82 ;  /* 0x000076100052a816 */ /* 0x000fe20000000052 */
[----:B--2---:R-:W3:Y:S06]  /*5d00*/  @!P2 LDC R39, c[0x0][0x980] ;  /* 0x00026000ff27ab82 */ /* 0x004eec0000000800 */
.L_x_88:
[----:B---3-5:R-:W-:Y:S01]  /*5d10*/  @!P1 FSETP.EQ.AND P2, PT, R39, RZ, PT ;  /* 0x000000ff2700920b */ /* 0x028fe20003f42000 */
[----:B------:R-:W-:Y:S01]  /*5d20*/  @!UPT UIADD3 URZ, UPT, UPT, URZ, URZ, URZ ;  /* 0x000000fffffff290 */ /* 0x000fe2000fffe0ff */
[----:B------:R-:W-:Y:S11]  /*5d30*/  @!P1 BRA `(.L_x_89) ;  /* 0x0000000000149947 */ /* 0x000ff60003800000 */
[----:B------:R-:W-:Y:S02]  /*5d40*/  LOP3.LUT P1, RZ, R82, 0xff, RZ, 0xc0, !PT ;  /* 0x000000ff52ff7812 */ /* 0x000fe4000782c0ff */
[----:B------:R-:W-:Y:S04]  /*5d50*/  PLOP3.LUT P2, PT, PT, PT, UP3, 0x80, 0x8 ;  /* 0x000000000008781c */ /* 0x000fe80003f4f038 */
[----:B------:R-:W-:Y:S07]  /*5d60*/  PLOP3.LUT P2, PT, P2, PT, PT, 0x8, 0x80 ;  /* 0x000000000080781c */ /* 0x000fee000174e170 */
[----:B------:R-:W-:Y:S11]  /*5d70*/  @P1 FSETP.EQ.AND P2, PT, R39, RZ, PT ;  /* 0x000000ff2700120b */ /* 0x000ff60003f42000 */
[----:B------:R-:W-:Y:S02]  /*5d80*/  @!UPT UIADD3 URZ, UPT, UPT, URZ, URZ, URZ ;  /* 0x000000fffffff290 */ /* 0x000fe4000fffe0ff */
.L_x_89:
[----:B------:R-:W2:Y:S01]  /*5d90*/  SYNCS.PHASECHK.TRANS64.TRYWAIT P1, [UR19+0x1b8], R8 ;  /* 0x0001b808ff0075a7 */ /* 0x000ea20008021113 */
[----:B------:R-:W-:Y:S01]  /*5da0*/  ELECT P3, URZ, PT ;  /* 0x0000000000ff782f */ /* 0x000fe20003860000 */
[----:B------:R-:W-:Y:S01]  /*5db0*/  @!UPT UIADD3 URZ, UPT, UPT, URZ, URZ, URZ ;  /* 0x000000fffffff290 */ /* 0x000fe2000fffe0ff */
[----:B--2---:R-:W-:Y:S11]  /*5dc0*/  @!P1 BRA `(.L_x_90) ;  /* 0x0000003800189947 */ /* 0x004ff60003800000 */
.L_x_186:
[----:B------:R-:W-:Y:S01]  /*5dd0*/  PLOP3.LUT P2, PT, P2, P3, PT, 0xf2, 0x2f ;  /* 0x00000000002f781c */ /* 0x000fe20001747e72 */
[----:B------:R-:W-:Y:S01]  /*5de0*/  BSSY.RECONVERGENT B0, `(.L_x_91) ;  /* 0x000004f000007945 */ /* 0x000fe20003800200 */
[----:B------:R-:W-:Y:S11]  /*5df0*/  @P0 SHF.R.U32.HI R17, RZ, 0x10, R5 ;  /* 0x00000010ff110819 */ /* 0x000ff60000011605 */
[----:B------:R-:W-:Y:S05]  /*5e00*/  @P2 BRA `(.L_x_92) ;  /* 0x0000000400302947 */ /* 0x000fea0003800000 */
[----:B------:R-:W-:Y:S01]  /*5e10*/  UISETP.NE.AND UP4, UPT, UR51, URZ, UPT ;  /* 0x000000ff3300728c */ /* 0x000fe2000bf85270 */
[----:B-1----:R-:W-:Y:S05]  /*5e20*/  IMAD.U32 R0, RZ, RZ, UR45 ;  /* 0x0000002dff007e24 */ /* 0x002fea000f8e00ff */
[----:B------:R-:W-:Y:S04]  /*5e30*/  IABS R0, R0 ;  /* 0x0000000000007213 */ /* 0x000fe80000000000 */
[----:B------:R-:W-:Y:S11]  /*5e40*/  R2UR UR4, R0 ;  /* 0x00000000000472ca */ /* 0x000ff600000e0000 */
[----:B------:R-:W-:Y:S02]  /*5e50*/  @!UPT UIADD3 URZ, UPT, UPT, URZ, URZ, URZ ;  /* 0x000000fffffff290 */ /* 0x000fe4000fffe0ff */
[----:B------:R-:W-:Y:S07]  /*5e60*/  UIMAD.WIDE.U32 UR10, UR41, UR4, URZ ;  /* 0x00000004290a72a5 */ /* 0x000fee000f8e00ff */
[----:B------:R-:W-:Y:S02]  /*5e70*/  UMOV UR12, UR11 ;  /* 0x0000000b000c7c82 */ /* 0x000fe40008000000 */
[----:B------:R-:W-:Y:S04]  /*5e80*/  UIMAD UR4, UR12, UR47, UR4 ;  /* 0x0000002f0c0472a4 */ /* 0x000fe8000f8e0204 */
[----:B------:R-:W-:Y:S11]  /*5e90*/  UISETP.GT.U32.AND UP0, UPT, UR28, UR4, UPT ;  /* 0x000000041c00728c */ /* 0x000ff6000bf04070 */
[----:B------:R-:W-:Y:S02]  /*5ea0*/  @!UP0 UIADD3 UR4, UPT, UPT, UR4, -UR28, URZ ;  /* 0x8000001c04048290 */ /* 0x000fe4000fffe0ff */
[----:B------:R-:W-:Y:S02]  /*5eb0*/  @!UP0 UIADD3 UR12, UPT, UPT, UR12, 0x1, URZ ;  /* 0x000000010c0c8890 */ /* 0x000fe4000fffe0ff */
[----:B------:R-:W-:Y:S02]  /*5ec0*/  UISETP.GE.U32.AND UP0, UPT, UR4, UR28, UPT ;  /* 0x0000001c0400728c */ /* 0x000fe4000bf06070 */
[----:B------:R-:W-:Y:S09]  /*5ed0*/  ULOP3.LUT UR4, UR45, UR29, URZ, 0x3c, !UPT ;  /* 0x0000001d2d047292 */ /* 0x000ff2000f8e3cff */
[----:B------:R-:W-:Y:S02]  /*5ee0*/  @UP0 UIADD3 UR12, UPT, UPT, UR12, 0x1, URZ ;  /* 0x000000010c0c0890 */ /* 0x000fe4000fffe0ff */
[----:B------:R-:W-:Y:S11]  /*5ef0*/  UISETP.GE.AND UP0, UPT, UR4, URZ, UPT ;  /* 0x000000ff0400728c */ /* 0x000ff6000bf06270 */
[----:B------:R-:W-:Y:S02]  /*5f00*/  @!UP0 UIADD3 UR12, UPT, UPT, -UR12, URZ, URZ ;  /* 0x000000ff0c0c8290 */ /* 0x000fe4000fffe1ff */
[----:B------:R-:W-:Y:S06]  /*5f10*/  @!UP6 ULOP3.LUT UR12, URZ, UR29, URZ, 0x33, !UPT ;  /* 0x0000001dff0ce292 */ /* 0x000fec000f8e33ff */
[----:B------:R-:W-:Y:S05]  /*5f20*/  IMAD.U32 R0, RZ, RZ, UR12 ;  /* 0x0000000cff007e24 */ /* 0x000fea000f8e00ff */
[----:B------:R-:W-:Y:S04]  /*5f30*/  IABS R0, R0 ;  /* 0x0000000000007213 */ /* 0x000fe80000000000 */
[----:B------:R-:W-:Y:S02]  /*5f40*/  R2UR UR4, R0 ;  /* 0x00000000000472ca */ /* 0x000fe400000e0000 */
[----:B------:R-:W-:Y:S04]  /*5f50*/  MOV R0, UR36 ;  /* 0x0000002400007c02 */ /* 0x000fe80008000f00 */
[----:B------:R-:W-:Y:S04]  /*5f60*/  IABS R5, R0 ;  /* 0x0000000000057213 */ /* 0x000fe80000000000 */
[----:B------:R-:W1:Y:S03]  /*5f70*/  I2F.RP R8, R5 ;  /* 0x0000000500087306 */ /* 0x000e660000209400 */
[----:B------:R-:W-:Y:S07]  /*5f80*/  UIMAD.WIDE.U32 UR10, UR40, UR4, URZ ;  /* 0x00000004280a72a5 */ /* 0x000fee000f8e00ff */
[----:B------:R-:W-:Y:S01]  /*5f90*/  UMOV UR13, UR11 ;  /* 0x0000000b000d7c82 */ /* 0x000fe20008000000 */
[----:B------:R-:W-:Y:S02]  /*5fa0*/  USHF.L.U32 UR11, UR50, 0x6, URZ ;  /* 0x00000006320b7899 */ /* 0x000fe400080006ff */
[----:B------:R-:W-:Y:S01]  /*5fb0*/  UIADD3 UR5, UPT, UPT, -UR13, URZ, URZ ;  /* 0x000000ff0d057290 */ /* 0x000fe2000fffe1ff */
[----:B-1----:R-:W1:Y:S03]  /*5fc0*/  MUFU.RCP R0, R8 ;  /* 0x0000000800007308 */ /* 0x002e660000001000 */
[----:B------:R-:W-:Y:S04]  /*5fd0*/  UIMAD UR4, UR27, UR5, UR4 ;  /* 0x000000051b0472a4 */ /* 0x000fe8000f8e0204 */
[----:B------:R-:W-:Y:S11]  /*5fe0*/  UISETP.GT.U32.AND UP0, UPT, UR27, UR4, UPT ;  /* 0x000000041b00728c */ /* 0x000ff6000bf04070 */
[----:B------:R-:W-:Y:S01]  /*5ff0*/  @!UP0 UIADD3 UR4, UPT, UPT, UR4, -UR27, URZ ;  /* 0x8000001b04048290 */ /* 0x000fe2000fffe0ff */
[----:B-1----:R-:W-:Y:S01]  /*6000*/  VIADD R6, R0, 0xffffffe ;  /* 0x0ffffffe00067836 */ /* 0x002fe20000000000 */
[----:B------:R-:W-:Y:S02]  /*6010*/  @!UP0 UIADD3 UR13, UPT, UPT, UR13, 0x1, URZ ;  /* 0x000000010d0d8890 */ /* 0x000fe4000fffe0ff */
[----:B------:R-:W-:Y:S01]  /*6020*/  UISETP.GE.U32.AND UP0, UPT, UR4, UR27, UPT ;  /* 0x0000001b0400728c */ /* 0x000fe2000bf06070 */
[----:B------:R-:W1:Y:S01]  /*6030*/  F2I.FTZ.U32.TRUNC.NTZ R7, R6 ;  /* 0x0000000600077305 */ /* 0x000e62000021f000 */
[----:B------:R-:W-:Y:S09]  /*6040*/  ULOP3.LUT UR4, UR12, UR51, URZ, 0x3c, !UPT ;  /* 0x000000330c047292 */ /* 0x000ff2000f8e3cff */
[----:B------:R-:W-:Y:S02]  /*6050*/  @UP0 UIADD3 UR13, UPT, UPT, UR13, 0x1, URZ ;  /* 0x000000010d0d0890 */ /* 0x000fe4000fffe0ff */
[----:B------:R-:W-:Y:S01]  /*6060*/  UISETP.GE.AND UP0, UPT, UR4, URZ, UPT ;  /* 0x000000ff0400728c */ /* 0x000fe2000bf06270 */
[--C-:B-1----:R-:W-:Y:S02]  /*6070*/  IMAD.MOV R4, RZ, RZ, -R7.reuse ;  /* 0x000000ffff047224 */ /* 0x102fe400078e0a07 */
[----:B------:R-:W-:Y:S02]  /*6080*/  IMAD.MOV.U32 R6, RZ, RZ, RZ ;  /* 0x000000ffff067224 */ /* 0x000fe400078e00ff */
[-C--:B------:R-:W-:Y:S06]  /*6090*/  IMAD R4, R4, R5.reuse, RZ ;  /* 0x0000000504047224 */ /* 0x080fec00078e02ff */
[----:B------:R-:W-:Y:S01]  /*60a0*/  @!UP0 UIADD3 UR13, UPT, UPT, -UR13, URZ, URZ ;  /* 0x000000ff0d0d8290 */ /* 0x000fe2000fffe1ff */
[----:B------:R-:W-:Y:S01]  /*60b0*/  IMAD.HI.U32 R7, R7, R4, R6 ;  /* 0x0000000407077227 */ /* 0x000fe200078e0006 */
[----:B------:R-:W-:Y:S02]  /*60c0*/  @!UP4 ULOP3.LUT UR13, URZ, UR51, URZ, 0x33, !UPT ;  /* 0x00000033ff0dc292 */ /* 0x000fe4000f8e33ff */
[----:B------:R-:W-:Y:S02]  /*60d0*/  UISETP.NE.AND UP4, UPT, UR36, URZ, UPT ;  /* 0x000000ff2400728c */ /* 0x000fe4000bf85270 */
[----:B------:R-:W-:Y:S02]  /*60e0*/  ULOP3.LUT UR4, UR13, UR36, URZ, 0x3c, !UPT ;  /* 0x000000240d047292 */ /* 0x000fe4000f8e3cff */
[----:B------:R-:W-:Y:S01]  /*60f0*/  UIADD3 UR5, UPT, UPT, -UR13, URZ, URZ ;  /* 0x000000ff0d057290 */ /* 0x000fe2000fffe1ff */
[----:B------:R-:W-:Y:S01]  /*6100*/  MOV R0, UR13 ;  /* 0x0000000d00007c02 */ /* 0x000fe20008000f00 */
[----:B------:R-:W-:Y:S02]  /*6110*/  UISETP.GE.AND UP0, UPT, UR4, URZ, UPT ;  /* 0x000000ff0400728c */ /* 0x000fe4000bf06270 */
[----:B------:R-:W-:Y:S01]  /*6120*/  UIADD3 UR4, UPT, UPT, -UR12, URZ, URZ ;  /* 0x000000ff0c047290 */ /* 0x000fe2000fffe1ff */
[----:B------:R-:W-:Y:S01]  /*6130*/  IABS R0, R0 ;  /* 0x0000000000007213 */ /* 0x000fe20000000000 */
[----:B------:R-:W-:Y:S02]  /*6140*/  UIMAD UR12, UR51, UR5, UR12 ;  /* 0x00000005330c72a4 */ /* 0x000fe4000f8e020c */
[----:B------:R-:W-:Y:S02]  /*6150*/  UIMAD UR4, UR29, UR4, UR45 ;  /* 0x000000041d0472a4 */ /* 0x000fe4000f8e022d */
[----:B------:R-:W-:Y:S01]  /*6160*/  IMAD.HI.U32 R7, R7, R0, RZ ;  /* 0x0000000007077227 */ /* 0x000fe200078e00ff */
[----:B------:R-:W-:Y:S01]  /*6170*/  UMOV UR5, 0x10000000 ;  /* 0x1000000000057882 */ /* 0x000fe20000000000 */
[----:B------:R-:W-:Y:S03]  /*6180*/  USHF.L.U32 UR10, UR4, 0x6, URZ ;  /* 0x00000006040a7899 */ /* 0x000fe600080006ff */
[----:B------:R-:W-:Y:S01]  /*6190*/  IADD3 R4, PT, PT, -R7, RZ, RZ ;  /* 0x000000ff07047210 */ /* 0x000fe20007ffe1ff */
[----:B------:R-:W-:Y:S04]  /*61a0*/  UMOV UR4, 0x0 ;  /* 0x0000000000047882 */ /* 0x000fe80000000000 */
[C---:B------:R-:W-:Y:S05]  /*61b0*/  IMAD R0, R5.reuse, R4, R0 ;  /* 0x0000000405007224 */ /* 0x040fea00078e0200 */
[----:B------:R-:W-:Y:S11]  /*61c0*/  ISETP.GT.U32.AND P0, PT, R5, R0, PT ;  /* 0x000000000500720c */ /* 0x000ff60003f04070 */
[----:B------:R-:W-:Y:S02]  /*61d0*/  @!UPT UIADD3 URZ, UPT, UPT, URZ, URZ, URZ ;  /* 0x000000fffffff290 */ /* 0x000fe4000fffe0ff */
[----:B------:R-:W-:Y:S01]  /*61e0*/  @!P0 IMAD.IADD R0, R0, 0x1, -R5 ;  /* 0x0000000100008824 */ /* 0x000fe200078e0a05 */
[----:B------:R-:W-:Y:S04]  /*61f0*/  @!P0 IADD3 R7, PT, PT, R7, 0x1, RZ ;  /* 0x0000000107078810 */ /* 0x000fe80007ffe0ff */
[----:B------:R-:W-:Y:S01]  /*6200*/  ISETP.GE.U32.AND P1, PT, R0, R5, PT ;  /* 0x000000050000720c */ /* 0x000fe20003f26070 */
[----:B------:R-:W-:Y:S11]  /*6210*/  HFMA2 R0, -RZ, RZ, 0, 0.00048828125 ;  /* 0x00001000ff007431 */ /* 0x000ff600000001ff */
[----:B------:R-:W-:Y:S01]  /*6220*/  @!UPT UIADD3 URZ, UPT, UPT, URZ, URZ, URZ ;  /* 0x000000fffffff290 */ /* 0x000fe2000fffe0ff */
[----:B------:R-:W-:Y:S05]  /*6230*/  @P1 VIADD R7, R7, 0x1 ;  /* 0x0000000107071836 */ /* 0x000fea0000000000 */
[----:B------:R-:W-:Y:S11]  /*6240*/  R2UR UR14, R7 ;  /* 0x00000000070e72ca */ /* 0x000ff600000e0000 */
[----:B------:R-:W-:Y:S02]  /*6250*/  @!UPT UIADD3 URZ, UPT, UPT, URZ, URZ, URZ ;  /* 0x000000fffffff290 */ /* 0x000fe4000fffe0ff */
[----:B------:R-:W-:Y:S02]  /*6260*/  @!UP0 UIADD3 UR14, UPT, UPT, -UR14, URZ, URZ ;  /* 0x000000ff0e0e8290 */ /* 0x000fe4000fffe1ff */
[----:B------:R-:W-:Y:S04]  /*6270*/  @!UP4 ULOP3.LUT UR14, URZ, UR36, URZ, 0x33, !UPT ;  /* 0x00000024ff0ec292 */ /* 0x000fe8000f8e33ff */
[----:B------:R-:W-:Y:S04]  /*6280*/  UIADD3 UR6, UPT, UPT, -UR14, URZ, URZ ;  /* 0x000000ff0e067290 */ /* 0x000fe8000fffe1ff */
[----:B------:R-:W-:Y:S09]  /*6290*/  UIMAD UR13, UR36, UR6, UR13 ;  /* 0x00000006240d72a4 */ /* 0x000ff2000f8e020d */
[----:B------:R2:W-:Y:S01]  /*62a0*/  UTMALDG.5D [UR8], [UR30], desc[UR4] ;  /* 0x000004081e0075b4 */ /* 0x0005e20008021000 */
[----:B------:R2:W-:Y:S01]  /*62b0*/  SYNCS.ARRIVE.TRANS64.RED.A0TR RZ, [UR19+0x1b0], R0 ;  /* 0x0001b000ffff79a7 */ /* 0x0005e20008300413 */
[----:B------:R-:W-:Y:S01]  /*62c0*/  NOP ;  /* 0x0000000000007918 */ /* 0x000fe20000000000 */
.L_x_92:
[----:B--2---:R-:W-:Y:S05]  /*62d0*/  BSYNC.RECONVERGENT B0 ;  /* 0x0000000000007941 */ /* 0x004fea0003800200 */
.L_x_91:
[----:B------:R-:W-:Y:S01]  /*62e0*/  SYNCS.ARRIVE.TRANS64.RED.A1T0 RZ, [UR48], RZ ;  /* 0x000000ffffff79a7 */ /* 0x000fe20008100430 */
[----:B------:R-:W-:Y:S01]  /*62f0*/  UIADD3 UR45, UPT, UPT, UR7, UR49, URZ ;  /* 0x00000031072d7290 */ /* 0x000fe2000fffe0ff */
[----:B------:R-:W-:Y:S01]  /*6300*/  LOP3.LUT R11, R11, 0x1, RZ, 0x3c, !PT ;  /* 0x000000010b0b7812 */ /* 0x000fe200078e3cff */
[----:B------:R-:W-:Y:S01]  /*6310*/  UIADD3 UR50, UPT, UPT, UR15, UR44, URZ ;  /* 0x0000002c0f327290 */ /* 0x000fe2000fffe0ff */
[----:B------:R-:W-:Y:S01]  /*6320*/  LOP3.LUT R10, R10, 0x1, RZ, 0x3c, !PT ;  /* 0x000000010a0a7812 */ /* 0x000fe200078e3cff */
[----:B------:R-:W-:Y:S01]  /*6330*/  UPLOP3.LUT UP4, UPT, UPT, UPT, UPT, 0x80, 0x8 ;  /* 0x000000000008789c */ /* 0x000fe20003f8f070 */
[----:B------:R-:W-:Y:S10]  /*6340*/  BRA.U UP1, `(.L_x_93) ;  /* 0xfffffff101b07547 */ /* 0x000ff4000b83ffff */
[----:B-1----:R-:W-:Y:S07]  /*6350*/  MOV R0, UR19 ;  /* 0x0000001300007c02 */ /* 0x002fee0008000f00 */
.L_x_94:
[----:B-1----:R-:W-:-:S04]  /*6360*/  SHF.L.U32 R3, R11, 0x1f, RZ ;  /* 0x0000001f0b037819 */ /* 0x002fc800000006ff */
[----:B------:R1:W2:Y:S03]  /*6370*/  SYNCS.PHASECHK.TRANS64.TRYWAIT P0, [R0+URZ+0x1b8], R3 ;  /* 0x0001b803000075a7 */ /* 0x0002a600080011ff */
[----:B--2---:R-:W-:Y:S05]  /*6380*/  @!P0 NANOSLEEP.SYNCS 0x989680 ;  /* 0x009896800000895d */ /* 0x004fea0003900000 */
[----:B------:R-:W2:Y:S02]  /*6390*/  @!P0 SYNCS.PHASECHK.TRANS64 P0, [R0+URZ+0x1b8], R3 ;  /* 0x0001b803000085a7 */ /* 0x000ea400080010ff */
[----:B--2---:R-:W-:Y:S05]  /*63a0*/  @P0 EXIT ;  /* 0x000000000000094d */ /* 0x004fea0003800000 */
[----:B------:R-:W-:Y:S05]  /*63b0*/  BRA `(.L_x_94) ;  /* 0xfffffffc00e87947 */ /* 0x000fea000383ffff */
.L_x_83:
[----:B------:R-:W-:-:S06]  /*63c0*/  UISETP.GE.AND UP0, UPT, UR15, 0x4, UPT ;  /* 0x000000040f00788c */ /* 0x000fcc000bf06270 */
[----:B------:R-:W-:-:S13]  /*63d0*/  PLOP3.LUT P0, PT, PT, PT, UP0, 0x80, 0x8 ;  /* 0x000000000008781c */ /* 0x000fda0003f0f008 */
[----:B-1----:R-:W-:Y:S05]  /*63e0*/  @!P0 EXIT ;  /* 0x000000000000894d */ /* 0x002fea0003800000 */
[----:B------:R-:W1:Y:S08]  /*63f0*/  S2UR UR4, SR_CgaCtaId ;  /* 0x00000000000479c3 */ /* 0x000e700000008800 */
[----:B------:R-:W-:Y:S01]  /*6400*/  BAR.SYNC.DEFER_BLOCKING 0x6, 0xa0 ;  /* 0x0182800000007b1d */ /* 0x000fe20000010000 */
[C---:B------:R-:W-:Y:S01]  /*6410*/  IMAD.SHL.U32 R4, R76.reuse, 0x40, RZ ;  /* 0x000000404c047824 */ /* 0x040fe200078e00ff */
[----:B------:R-:W-:Y:S01]  /*6420*/  USHF.R.S32.HI UR44, URZ, 0x1f, UR5 ;  /* 0x0000001fff2c7899 */ /* 0x000fe20008011405 */
[C---:B------:R-:W-:Y:S01]  /*6430*/  IMAD.SHL.U32 R3, R76.reuse, 0x2, RZ ;  /* 0x000000024c037824 */ /* 0x040fe200078e00ff */
[----:B------:R-:W-:Y:S01]  /*6440*/  CS2R R78, SRZ ;  /* 0x00000000004e7805 */ /* 0x000fe2000001ff00 */
[----:B------:R-:W-:Y:S01]  /*6450*/  IMAD.SHL.U32 R81, R76, 0x20, RZ ;  /* 0x000000204c517824 */ /* 0x000fe200078e00ff */
[----:B------:R-:W-:Y:S01]  /*6460*/  UMOV UR43, 0x400 ;  /* 0x00000400002b7882 */ /* 0x000fe20000000000 */
[----:B------:R-:W-:Y:S01]  /*6470*/  LOP3.LUT R0, R4, 0x180, RZ, 0xc0, !PT ;  /* 0x0000018004007812 */ /* 0x000fe200078ec0ff */
[----:B------:R-:W-:Y:S01]  /*6480*/  ULEA.HI UR44, UR44, UR5, URZ, 0x6 ;  /* 0x000000052c2c7291 */ /* 0x000fe2000f8f30ff */
[----:B------:R-:W-:Y:S01]  /*6490*/  IMAD.U32 R37, R76, 0x10000, RZ ;  /* 0x000100004c257824 */ /* 0x000fe200078e00ff */
[----:B------:R-:W-:Y:S01]  /*64a0*/  LOP3.LUT R81, R81, 0xc00, RZ, 0xc0, !PT ;  /* 0x00000c0051517812 */ /* 0x000fe200078ec0ff */
[----:B------:R-:W-:Y:S01]  /*64b0*/  IMAD.MOV.U32 R36, RZ, RZ, RZ ;  /* 0x000000ffff247224 */ /* 0x000fe200078e00ff */
[----:B------:R-:W-:Y:S01]  /*64c0*/  LOP3.LUT R3, R0, 0x20, R3, 0xf8, !PT ;  /* 0x0000002000037812 */ /* 0x000fe200078ef803 */
[----:B------:R-:W-:Y:S01]  /*64d0*/  IMAD.SHL.U32 R0, R76, 0x8, RZ ;  /* 0x000000084c007824 */ /* 0x000fe200078e00ff */
[----:B------:R-:W-:Y:S01]  /*64e0*/  LOP3.LUT R81, R81, 0x40, R4, 0xf8, !PT ;  /* 0x0000004051517812 */ /* 0x000fe200078ef804 */
[----:B------:R-:W-:Y:S01]  /*64f0*/  IMAD.MOV.U32 R77, RZ, RZ, RZ ;  /* 0x000000ffff4d7224 */ /* 0x000fe200078e00ff */
[----:B------:R-:W-:Y:S01]  /*6500*/  LOP3.LUT R37, R37, 0x600000, RZ, 0xc0, !PT ;  /* 0x0060000025257812 */ /* 0x000fe200078ec0ff */
[----:B------:R-:W2:Y:S01]  /*6510*/  LDCU UR51, c[0x0][0x370] ;  /* 0x00006e00ff3377ac */ /* 0x000ea20008000800 */
[----:B------:R-:W-:-:S02]  /*6520*/  LOP3.LUT R0, R3, 0x30, R0, 0x78, !PT ;  /* 0x0000003003007812 */ /* 0x000fc400078e7800 */
[----:B------:R-:W-:Y:S01]  /*6530*/  LOP3.LUT R81, R81, 0x200, R4, 0xf8, !PT ;  /* 0x0000020051517812 */ /* 0x000fe200078ef804 */
[----:B------:R-:W3:Y:S03]  /*6540*/  LDCU UR42, c[0x0][0xc0c] ;  /* 0x00018180ff2a77ac */ /* 0x000ee60008000800 */
[----:B------:R-:W-:Y:S01]  /*6550*/  LOP3.LUT R81, R81, R0, RZ, 0xfc, !PT ;  /* 0x0000000051517212 */ /* 0x000fe200078efcff */
[----:B-1----:R-:W-:Y:S01]  /*6560*/  ULEA UR43, UR4, UR43, 0x18 ;  /* 0x0000002b042b7291 */ /* 0x002fe2000f8ec0ff */
[----:B------:R-:W-:Y:S01]  /*6570*/  IMAD.SHL.U32 R0, R76, 0x10, RZ ;  /* 0x000000104c007824 */ /* 0x000fe200078e00ff */
[----:B------:R-:W1:Y:S02]  /*6580*/  LDCU UR38, c[0x0][0xc30] ;  /* 0x00018600ff2677ac */ /* 0x000e640008000800 */
[----:B------:R-:W-:Y:S02]  /*6590*/  UIADD3 UR4, UPT, UPT, UR43, 0x1400, URZ ;  /* 0x000014002b047890 */ /* 0x000fe4000fffe0ff */
[----:B------:R-:W-:Y:S01]  /*65a0*/  VIADD R80, R81, UR43 ;  /* 0x0000002b51507c36 */ /* 0x000fe20008000000 */
[----:B------:R-:W-:-:S02]  /*65b0*/  UIADD3 UR5, UPT, UPT, UR43, 0x400, URZ ;  /* 0x000004002b057890 */ /* 0x000fc4000fffe0ff */
[----:B------:R-:W4:Y:S01]  /*65c0*/  LDS R2, [UR43+0x220] ;  /* 0x0002202bff027984 */ /* 0x000f220008000800 */
[----:B------:R-:W-:Y:S01]  /*65d0*/  LOP3.LUT R5, R0, 0x20, RZ, 0xc0, !PT ;  /* 0x0000002000057812 */ /* 0x000fe200078ec0ff */
[----:B------:R-:W1:Y:S01]  /*65e0*/  LDCU UR61, c[0x0][0x388] ;  /* 0x00007100ff3d77ac */ /* 0x000e620008000800 */
[----:B------:R-:W-:Y:S02]  /*65f0*/  IMAD.U32 R87, RZ, RZ, UR4 ;  /* 0x00000004ff577e24 */ /* 0x000fe4000f8e00ff */
[----:B------:R-:W-:Y:S01]  /*6600*/  IADD3 R80, PT, PT, -R5, 0x400, R80 ;  /* 0x0000040005507810 */ /* 0x000fe20007ffe150 */
[----:B------:R-:W-:Y:S01]  /*6610*/  IMAD.U32 R84, RZ, RZ, UR5 ;  /* 0x00000005ff547e24 */ /* 0x000fe2000f8e00ff */
[----:B------:R-:W1:Y:S01]  /*6620*/  LDCU UR60, c[0x0][0x38c] ;  /* 0x00007180ff3c77ac */ /* 0x000e620008000800 */
[----:B------:R-:W1:Y:S01]  /*6630*/  LDCU.64 UR48, c[0x0][0x988] ;  /* 0x00013100ff3077ac */ /* 0x000e620008000a00 */
[----:B------:R-:W1:Y:S01]  /*6640*/  LDCU.64 UR40, c[0x0][0xc28] ;  /* 0x00018500ff2877ac */ /* 0x000e620008000a00 */
[----:B------:R-:W1:Y:S01]  /*6650*/  LDCU.64 UR56, c[0x0][0x990] ;  /* 0x00013200ff3877ac */ /* 0x000e620008000a00 */
[----:B------:R-:W1:Y:S01]  /*6660*/  LDCU.64 UR58, c[0x0][0x9b0] ;  /* 0x00013600ff3a77ac */ /* 0x000e620008000a00 */
[----:B------:R-:W1:Y:S01]  /*6670*/  LDCU.64 UR62, c[0x0][0x9a8] ;  /* 0x00013500ff3e77ac */ /* 0x000e620008000a00 */
[----:B------:R-:W1:Y:S01]  /*6680*/  LDCU.128 UR52, c[0x0][0xc10] ;  /* 0x00018200ff3477ac */ /* 0x000e620008000c00 */
[----:B------:R-:W1:Y:S01]  /*6690*/  LDCU UR47, c[0x0][0x374] ;  /* 0x00006e80ff2f77ac */ /* 0x000e620008000800 */
[----:B------:R-:W-:Y:S01]  /*66a0*/  USHF.R.S32.HI UR44, URZ, 0x6, UR44 ;  /* 0x00000006ff2c7899 */ /* 0x000fe2000801142c */
[C---:B----4-:R-:W-:Y:S01]  /*66b0*/  VIADD R3, R2.reuse, 0x40 ;  /* 0x0000004002037836 */ /* 0x050fe20000000000 */
[----:B------:R-:W-:-:S04]  /*66c0*/  LOP3.LUT R2, R2, 0xffff, RZ, 0xc0, !PT ;  /* 0x0000ffff02027812 */ /* 0x000fc800078ec0ff */
[----:B------:R-:W-:-:S05]  /*66d0*/  LOP3.LUT R3, R3, 0xffff, RZ, 0xc0, !PT ;  /* 0x0000ffff03037812 */ /* 0x000fca00078ec0ff */
[----:B-123--:R4:W-:Y:S02]  /*66e0*/  STL.64 [R1], R2 ;  /* 0x0000000201007387 */ /* 0x00e9e40000100a00 */
.L_x_112:
[----:B----4-:R-:W-:Y:S04]  /*66f0*/  SHF.L.U32 R3, R78, 0x1f, RZ ;  /* 0x0000001f4e037819 */ /* 0x010fe800000006ff */
[----:B-1----:R-:W1:Y:S02]  /*6700*/  SYNCS.PHASECHK.TRANS64.TRYWAIT P0, [UR43+0x1d0], R3 ;  /* 0x0001d003ff0075a7 */ /* 0x002e64000800112b */
[----:B-1----:R-:W-:Y:S05]  /*6710*/  @!P0 BRA `(.L_x_95) ;  /* 0x0000002c00dc8947 */ /* 0x002fea0003800000 */
.L_x_188:
[----:B------:R-:W2:Y:S01]  /*6720*/  LDS.128 R4, [UR43+0x210] ;  /* 0x0002102bff047984 */ /* 0x000ea20008000c00 */
[----:B------:R-:W-:Y:S01]  /*6730*/  UIADD3 UR4, UPT, UPT, UR43, 0x1d8, URZ ;  /* 0x000001d82b047890 */ /* 0x000fe2000fffe0ff */
[----:B------:R-:W-:Y:S01]  /*6740*/  IMAD R2, R36, 0x4, R1 ;  /* 0x0000000424027824 */ /* 0x000fe200078e0201 */
[----:B------:R-:W-:Y:S01]  /*6750*/  UISETP.GE.AND UP0, UPT, UR39, 0x1, UPT ;  /* 0x000000012700788c */ /* 0x000fe2000bf06270 */
[----:B------:R-:W-:Y:S01]  /*6760*/  @!PT LDS RZ, [RZ] ;  /* 0x00000000fffff984 */ /* 0x000fe20000000800 */
[----:B------:R-:W-:Y:S01]  /*6770*/  @!PT LDS RZ, [RZ] ;  /* 0x00000000fffff984 */ /* 0x000fe20000000800 */
[----:B------:R-:W-:Y:S01]  /*6780*/  @!PT LDS RZ, [RZ] ;  /* 0x00000000fffff984 */ /* 0x000fe20000000800 */
[----:B------:R-:W-:Y:S01]  /*6790*/  @!PT LDS RZ, [RZ] ;  /* 0x00000000fffff984 */ /* 0x000fe20000000800 */
[----:B------:R3:W-:Y:S06]  /*67a0*/  MEMBAR.ALL.CTA ;  /* 0x0000000000007992 */ /* 0x0007ec0000008000 */
[----:B---3--:R-:W3:Y:S01]  /*67b0*/  FENCE.VIEW.ASYNC.S ;  /* 0x00000000000073c6 */ /* 0x008ee20000000000 */
[----:B------:R-:W-:Y:S09]  /*67c0*/  UPRMT UR4, URZ, 0x654, UR4 ;  /* 0x00000654ff047896 */ /* 0x000ff20008000004 */
[----:B---3--:R-:W-:Y:S01]  /*67d0*/  SYNCS.ARRIVE.TRANS64.RED.A1T0 RZ, [UR4], RZ ;  /* 0x000000ffffff79a7 */ /* 0x008fe20008100404 */
[----:B------:R-:W5:Y:S01]  /*67e0*/  LDL R2, [R2] ;  /* 0x0000000002027983 */ /* 0x000f620000100800 */
[----:B--2---:R-:W-:Y:S11]  /*67f0*/  LOP3.LUT P0, RZ, R6, 0x1, RZ, 0xc0, !PT ;  /* 0x0000000106ff7812 */ /* 0x004ff6000780c0ff */
[----:B------:R-:W-:Y:S02]  /*6800*/  @!UPT UIADD3 URZ, UPT, UPT, URZ, URZ, URZ ;  /* 0x000000fffffff290 */ /* 0x000fe4000fffe0ff */
[----:B------:R-:W-:Y:S01]  /*6810*/  VOTEU.ANY UP1, P0 ;  /* 0x0000000000ff7886 */ /* 0x000fe20000020100 */
[----:B------:R-:W-:Y:S01]  /*6820*/  PLOP3.LUT P0, PT, PT, PT, UP1, 0x80, 0x8 ;  /* 0x000000000008781c */ /* 0x000fe20003f0f018 */
[----:B------:R-:W-:Y:S11]  /*6830*/  UP2UR UR46, UPR, URZ, 0x2 ;  /* 0x00000002ff2e7883 */ /* 0x000ff60008000000 */
[----:B------:R-:W-:Y:S01]  /*6840*/  @!UPT UIADD3 URZ, UPT, UPT, URZ, URZ, URZ ;  /* 0x000000fffffff290 */ /* 0x000fe2000fffe0ff */
[----:B-1----:R-:W-:Y:S02]  /*6850*/  @P0 MOV R3, R4 ;  /* 0x0000000400030202 */ /* 0x002fe40000000f00 */
[----:B------:R-:W-:Y:S02]  /*6860*/  @P0 LOP3.LUT R0, R5, 0xffff, RZ, 0xc0, !PT ;  /* 0x0000ffff05000812 */ /* 0x000fe400078ec0ff */
[----:B------:R-:W-:Y:S02]  /*6870*/  @P0 R2UR UR5, R3 ;  /* 0x00000000030502ca */ /* 0x000fe400000e0000 */
[----:B------:R-:W-:Y:S11]  /*6880*/  @P0 R2UR UR4, R0 ;  /* 0x00000000000402ca */ /* 0x000ff600000e0000 */
[----:B------:R-:W-:Y:S02]  /*6890*/  @UP1 UMOV UR37, UR5 ;  /* 0x0000000500251c82 */ /* 0x000fe40008000000 */
[----:B------:R-:W-:Y:S01]  /*68a0*/  @UP1 UMOV UR36, UR4 ;  /* 0x0000000400241c82 */ /* 0x000fe20008000000 */
[----:B------:R-:W-:Y:S05]  /*68b0*/  BRA.U !UP0, `(.L_x_96) ;  /* 0x0000000108cc7547 */ /* 0x000fea000b800000 */
[----:B------:R-:W1:Y:S01]  /*68c0*/  LDCU UR9, c[0x0][0xc20] ;  /* 0x00018400ff0977ac */ /* 0x000e620008000800 */
[----:B------:R-:W-:Y:S02]  /*68d0*/  UIMAD.WIDE.U32 UR4, UR47, UR55, URZ ;  /* 0x000000372f0472a5 */ /* 0x000fe4000f8e00ff */
[----:B------:R-:W-:Y:S02]  /*68e0*/  UIMAD.WIDE.U32 UR6, UR51, UR52, URZ ;  /* 0x00000034330672a5 */ /* 0x000fe4000f8e00ff */
[----:B------:R-:W-:Y:S02]  /*68f0*/  UIMAD.WIDE.U32 UR10, UR36, UR55, URZ ;  /* 0x00000037240a72a5 */ /* 0x000fe4000f8e00ff */
[----:B------:R-:W-:Y:S02]  /*6900*/  UISETP.NE.AND UP0, UPT, UR54, 0x1, UPT ;  /* 0x000000013600788c */ /* 0x000fe4000bf05270 */
[----:B------:R-:W-:Y:S02]  /*6910*/  UISETP.NE.AND UP1, UPT, UR42, 0x1, UPT ;  /* 0x000000012a00788c */ /* 0x000fe4000bf25270 */
[----:B------:R-:W-:Y:S02]  /*6920*/  UISETP.NE.AND UP2, UPT, UR39, 0x1, UPT ;  /* 0x000000012700788c */ /* 0x000fe4000bf45270 */
[----:B------:R-:W-:Y:S01]  /*6930*/  UIMAD.WIDE.U32 UR12, UR37, UR52, URZ ;  /* 0x00000034250c72a5 */ /* 0x000fe2000f8e00ff */
[----:B------:R-:W-:Y:S01]  /*6940*/  UMOV UR4, UR5 ;  /* 0x0000000500047c82 */ /* 0x000fe20008000000 */
[----:B------:R-:W-:Y:S01]  /*6950*/  UMOV UR6, UR11 ;  /* 0x0000000b00067c82 */ /* 0x000fe20008000000 */
[----:B-1----:R-:W-:Y:S03]  /*6960*/  USHF.R.U32.HI UR8, URZ, UR9, UR4 ;  /* 0x00000009ff087299 */ /* 0x002fe60008011604 */
[----:B------:R-:W-:Y:S02]  /*6970*/  UMOV UR4, UR7 ;  /* 0x0000000700047c82 */ /* 0x000fe40008000000 */
[----:B------:R-:W-:Y:S02]  /*6980*/  USHF.R.U32.HI UR5, URZ, UR53, UR4 ;  /* 0x00000035ff057299 */ /* 0x000fe40008011604 */
[----:B------:R-:W-:Y:S02]  /*6990*/  USEL UR4, UR47, UR8, !UP0 ;  /* 0x000000082f047287 */ /* 0x000fe4000c000000 */
[----:B------:R-:W-:Y:S02]  /*69a0*/  USHF.R.U32.HI UR8, URZ, UR9, UR6 ;  /* 0x00000009ff087299 */ /* 0x000fe40008011606 */
[----:B------:R-:W-:Y:S02]  /*69b0*/  UIMAD.WIDE.U32 UR6, UR4, UR40, URZ ;  /* 0x00000028040672a5 */ /* 0x000fe4000f8e00ff */
[----:B------:R-:W-:Y:S02]  /*69c0*/  USEL UR9, UR51, UR5, !UP1 ;  /* 0x0000000533097287 */ /* 0x000fe4000c800000 */
[----:B------:R-:W-:Y:S02]  /*69d0*/  USEL UR8, UR36, UR8, !UP0 ;  /* 0x0000000824087287 */ /* 0x000fe4000c000000 */
[----:B------:R-:W-:Y:S01]  /*69e0*/  UIMAD.WIDE.U32 UR10, UR9, UR40, URZ ;  /* 0x00000028090a72a5 */ /* 0x000fe2000f8e00ff */
[----:B------:R-:W-:Y:S01]  /*69f0*/  UMOV UR6, UR7 ;  /* 0x0000000700067c82 */ /* 0x000fe20008000000 */
[----:B------:R-:W-:Y:S01]  /*6a00*/  UMOV UR5, UR13 ;  /* 0x0000000d00057c82 */ /* 0x000fe20008000000 */
[----:B------:R-:W-:Y:S02]  /*6a10*/  @UP2 USHF.R.U32.HI UR4, URZ, UR41, UR6 ;  /* 0x00000029ff042299 */ /* 0x000fe40008011606 */
[----:B------:R-:W-:Y:S02]  /*6a20*/  USHF.R.U32.HI UR5, URZ, UR53, UR5 ;  /* 0x00000035ff057299 */ /* 0x000fe40008011605 */
[----:B------:R-:W-:Y:S02]  /*6a30*/  UIMAD UR4, UR39, UR4, URZ ;  /* 0x00000004270472a4 */ /* 0x000fe4000f8e02ff */
[----:B------:R-:W-:Y:S02]  /*6a40*/  USEL UR5, UR37, UR5, !UP1 ;  /* 0x0000000525057287 */ /* 0x000fe4000c800000 */
[----:B------:R-:W-:Y:S01]  /*6a50*/  UISETP.GE.AND UP0, UPT, UR8, UR4, UPT ;  /* 0x000000040800728c */ /* 0x000fe2000bf06270 */
[----:B------:R-:W-:Y:S01]  /*6a60*/  UMOV UR6, UR11 ;  /* 0x0000000b00067c82 */ /* 0x000fe20008000000 */
[----:B------:R-:W-:Y:S02]  /*6a70*/  UIMAD.WIDE.U32 UR10, UR8, UR40, URZ ;  /* 0x00000028080a72a5 */ /* 0x000fe4000f8e00ff */
[----:B------:R-:W-:Y:S04]  /*6a80*/  @UP2 USHF.R.U32.HI UR9, URZ, UR41, UR6 ;  /* 0x00000029ff092299 */ /* 0x000fe80008011606 */
[----:B------:R-:W-:Y:S01]  /*6a90*/  UIMAD UR6, UR39, UR9, URZ ;  /* 0x00000009270672a4 */ /* 0x000fe2000f8e02ff */
[----:B------:R-:W-:Y:S03]  /*6aa0*/  UMOV UR4, UR11 ;  /* 0x0000000b00047c82 */ /* 0x000fe60008000000 */
[----:B------:R-:W-:Y:S02]  /*6ab0*/  UISETP.GE.OR UP0, UPT, UR5, UR6, UP0 ;  /* 0x000000060500728c */ /* 0x000fe40008706670 */
[----:B------:R-:W-:Y:S02]  /*6ac0*/  USHF.R.U32.HI UR4, URZ, UR41, UR4 ;  /* 0x00000029ff047299 */ /* 0x000fe40008011604 */
[----:B------:R-:W-:Y:S02]  /*6ad0*/  UIMAD.WIDE.U32 UR6, UR5, UR40, URZ ;  /* 0x00000028050672a5 */ /* 0x000fe4000f8e00ff */
[----:B------:R-:W-:Y:S02]  /*6ae0*/  USEL UR11, UR8, UR4, !UP2 ;  /* 0x00000004080b7287 */ /* 0x000fe4000d000000 */
[----:B------:R-:W-:Y:S02]  /*6af0*/  UIADD3 UR6, UPT, UPT, -UR5, URZ, URZ ;  /* 0x000000ff05067290 */ /* 0x000fe4000fffe1ff */
[----:B------:R-:W-:Y:S02]  /*6b00*/  UIADD3 UR10, UPT, UPT, -UR11, URZ, URZ ;  /* 0x000000ff0b0a7290 */ /* 0x000fe4000fffe1ff */
[----:B------:R-:W-:Y:S02]  /*6b10*/  UIMAD UR6, UR42, UR6, UR37 ;  /* 0x000000062a0672a4 */ /* 0x000fe4000f8e0225 */
[----:B------:R-:W-:Y:S01]  /*6b20*/  UIMAD UR10, UR39, UR10, UR8 ;  /* 0x0000000a270a72a4 */ /* 0x000fe2000f8e0208 */
[----:B------:R-:W-:Y:S01]  /*6b30*/  @!UP0 UMOV UR4, UR7 ;  /* 0x0000000700048c82 */ /* 0x000fe20008000000 */
[----:B------:R-:W-:Y:S02]  /*6b40*/  UIADD3 UR7, UPT, UPT, -UR8, URZ, URZ ;  /* 0x000000ff08077290 */ /* 0x000fe4000fffe1ff */
[----:B------:R-:W-:Y:S04]  /*6b50*/  @!UP0 USHF.R.U32.HI UR4, URZ, UR41, UR4 ;  /* 0x00000029ff048299 */ /* 0x000fe80008011604 */
[----:B------:R-:W-:Y:S04]  /*6b60*/  @!UP0 USEL UR4, UR5, UR4, !UP2 ;  /* 0x0000000405048287 */ /* 0x000fe8000d000000 */
[----:B------:R-:W-:Y:S02]  /*6b70*/  @!UP0 UIMAD UR9, UR9, UR10, UR4 ;  /* 0x0000000a090982a4 */ /* 0x000fe4000f8e0204 */
[----:B------:R-:W-:Y:S02]  /*6b80*/  @!UP0 UIADD3 UR10, UPT, UPT, UR11, -UR4, URZ ;  /* 0x800000040b0a8290 */ /* 0x000fe4000fffe0ff */
[----:B------:R-:W-:Y:S02]  /*6b90*/  UIMAD UR4, UR54, UR7, UR36 ;  /* 0x00000007360472a4 */ /* 0x000fe4000f8e0224 */
[----:B------:R-:W-:Y:S03]  /*6ba0*/  @!UP0 UIMAD UR8, UR10, UR39, UR5 ;  /* 0x000000270a0882a4 */ /* 0x000fe6000f8e0205 */
[----:B------:R-:W-:Y:S02]  /*6bb0*/  @!UP0 UMOV UR5, UR9 ;  /* 0x0000000900058c82 */ /* 0x000fe40008000000 */
[----:B------:R-:W-:Y:S02]  /*6bc0*/  UIMAD UR37, UR5, UR42, UR6 ;  /* 0x0000002a052572a4 */ /* 0x000fe4000f8e0206 */
[----:B------:R-:W-:Y:S11]  /*6bd0*/  UIMAD UR36, UR8, UR54, UR4 ;  /* 0x00000036082472a4 */ /* 0x000ff6000f8e0204 */
[----:B------:R-:W-:Y:S01]  /*6be0*/  @!UPT UIADD3 URZ, UPT, UPT, URZ, URZ, URZ ;  /* 0x000000fffffff290 */ /* 0x000fe2000fffe0ff */
.L_x_96:
[----:B------:R-:W-:Y:S01]  /*6bf0*/  UISETP.NE.AND UP0, UPT, UR38, 0x1, UPT ;  /* 0x000000012600788c */ /* 0x000fe2000bf05270 */
[----:B------:R-:W-:Y:S01]  /*6c00*/  @P0 SHF.R.U32.HI R86, RZ, 0x10, R5 ;  /* 0x00000010ff560819 */ /* 0x000fe20000011605 */
[----:B------:R-:W-:Y:S09]  /*6c10*/  UIADD3 UR11, UPT, UPT, UR43, 0x400, URZ ;  /* 0x000004002b0b7890 */ /* 0x000ff2000fffe0ff */
[----:B------:R-:W1:Y:S01]  /*6c20*/  @!UP0 LDCU.128 UR12, c[0x0][0xc10] ;  /* 0x00018200ff0c87ac */ /* 0x000e620008000c00 */
[----:B------:R-:W2:Y:S01]  /*6c30*/  @!UP0 LDCU UR5, c[0x0][0xc0c] ;  /* 0x00018180ff0587ac */ /* 0x000ea20008000800 */
[----:B------:R-:W3:Y:S01]  /*6c40*/  @!UP0 LDCU UR10, c[0x0][0xc20] ;  /* 0x00018400ff0a87ac */ /* 0x000ee20008000800 */
[----:B-1----:R-:W-:Y:S02]  /*6c50*/  UIMAD.WIDE.U32 UR8, UR37, UR12, URZ ;  /* 0x0000000c250872a5 */ /* 0x002fe4000f8e00ff */
[----:B------:R-:W-:Y:S02]  /*6c60*/  UIMAD.WIDE.U32 UR6, UR36, UR15, URZ ;  /* 0x0000000f240672a5 */ /* 0x000fe4000f8e00ff */
[----:B------:R-:W-:Y:S03]  /*6c70*/  @!UP0 UISETP.NE.AND UP1, UPT, UR14, 0x1, UPT ;  /* 0x000000010e00888c */ /* 0x000fe6000bf25270 */
[----:B------:R-:W-:Y:S01]  /*6c80*/  @!UP0 UMOV UR4, UR9 ;  /* 0x0000000900048c82 */ /* 0x000fe20008000000 */
[----:B--2---:R-:W-:Y:S02]  /*6c90*/  @!UP0 UISETP.NE.AND UP2, UPT, UR5, 0x1, UPT ;  /* 0x000000010500888c */ /* 0x004fe4000bf45270 */
[----:B------:R-:W-:Y:S01]  /*6ca0*/  @!UP0 USHF.R.U32.HI UR4, URZ, UR13, UR4 ;  /* 0x0000000dff048299 */ /* 0x000fe20008011604 */
[----:B------:R-:W-:Y:S02]  /*6cb0*/  @!UP0 UMOV UR6, UR7 ;  /* 0x0000000700068c82 */ /* 0x000fe40008000000 */
[----:B---3--:R-:W-:Y:S02]  /*6cc0*/  @!UP0 USHF.R.U32.HI UR6, URZ, UR10, UR6 ;  /* 0x0000000aff068299 */ /* 0x008fe40008011606 */
[----:B------:R-:W-:Y:S02]  /*6cd0*/  @!UP0 USEL UR7, UR37, UR4, !UP2 ;  /* 0x0000000425078287 */ /* 0x000fe4000d000000 */
[----:B------:R-:W-:Y:S04]  /*6ce0*/  @!UP0 USEL UR6, UR36, UR6, !UP1 ;  /* 0x0000000624068287 */ /* 0x000fe8000c800000 */
[----:B------:R-:W-:Y:S02]  /*6cf0*/  @!UP0 UIADD3 UR4, UPT, UPT, -UR7, UR6, URZ ;  /* 0x0000000607048290 */ /* 0x000fe4000fffe1ff */
[----:B------:R-:W-:Y:S02]  /*6d00*/  @!UP0 UIADD3 UR6, UPT, UPT, UR7, -UR6, URZ ;  /* 0x8000000607068290 */ /* 0x000fe4000fffe0ff */
[----:B------:R-:W-:Y:S02]  /*6d10*/  @!UP0 UIMAD UR37, UR4, UR5, UR37 ;  /* 0x00000005042582a4 */ /* 0x000fe4000f8e0225 */
[----:B------:R-:W-:Y:S02]  /*6d20*/  @!UP0 UIMAD UR36, UR6, UR14, UR36 ;  /* 0x0000000e062482a4 */ /* 0x000fe4000f8e0224 */
[----:B------:R-:W-:Y:S09]  /*6d30*/  ULOP3.LUT UP0, URZ, UR11, 0x1b0, URZ, 0xc0, !UPT ;  /* 0x000001b00bff7892 */ /* 0x000ff2000f80c0ff */
[----:B------:R-:W-:Y:S05]  /*6d40*/  BRA.U !UP0, `(.L_x_97) ;  /* 0x0000000108407547 */ /* 0x000fea000b800000 */
[----:B------:R-:W1:Y:S01]  /*6d50*/  LDCU.64 UR8, c[0x4][0x80] ;  /* 0x01001000ff0877ac */ /* 0x000e620008000a00 */
[----:B------:R-:W-:Y:S01]  /*6d60*/  MOV R15, 0x0 ;  /* 0x00000000000f7802 */ /* 0x000fe20000000f00 */
[----:B------:R-:W-:Y:S02]  /*6d70*/  HFMA2 R12, -RZ, RZ, 0, 5.9604644775390625e-08 ;  /* 0x00000001ff0c7431 */ /* 0x000fe400000001ff */
[----:B------:R-:W-:Y:S02]  /*6d80*/  IMAD.MOV.U32 R8, RZ, RZ, 0x70 ;  /* 0x00000070ff087424 */ /* 0x000fe400078e00ff */
[----:B------:R-:W-:Y:S01]  /*6d90*/  IMAD.MOV.U32 R13, RZ, RZ, RZ ;  /* 0x000000ffff0d7224 */ /* 0x000fe200078e00ff */
[----:B------:R-:W2:Y:S01]  /*6da0*/  LDCU.64 UR6, c[0x4][0x88] ;  /* 0x01001100ff0677ac */ /* 0x000ea20008000a00 */
[----:B------:R-:W3:Y:S01]  /*6db0*/  LDC.64 R14, c[0x4][R15] ;  /* 0x010000000f0e7b82 */ /* 0x000ee20000000a00 */
[----:B------:R-:W4:Y:S01]  /*6dc0*/  LDCU.64 UR4, c[0x4][0x8] ;  /* 0x01000100ff0477ac */ /* 0x000f220008000a00 */
[----:B-1----:R-:W-:Y:S01]  /*6dd0*/  MOV R5, UR9 ;  /* 0x0000000900057c02 */ /* 0x002fe20008000f00 */
[----:B------:R-:W-:Y:S01]  /*6de0*/  IMAD.U32 R4, RZ, RZ, UR8 ;  /* 0x00000008ff047e24 */ /* 0x000fe2000f8e00ff */
[----:B--2---:R-:W-:Y:S01]  /*6df0*/  MOV R7, UR7 ;  /* 0x0000000700077c02 */ /* 0x004fe20008000f00 */
[----:B------:R-:W-:Y:S01]  /*6e00*/  IMAD.U32 R6, RZ, RZ, UR6 ;  /* 0x00000006ff067e24 */ /* 0x000fe2000f8e00ff */
[----:B----4-:R-:W-:Y:S01]  /*6e10*/  MOV R11, UR5 ;  /* 0x00000005000b7c02 */ /* 0x010fe20008000f00 */
[----:B------:R-:W-:Y:S02]  /*6e20*/  IMAD.U32 R10, RZ, RZ, UR4 ;  /* 0x00000004ff0a7e24 */ /* 0x000fe4000f8e00ff */
[----:B------:R-:W-:Y:S07]  /*6e30*/  LEPC R20, `(.L_x_97) ;  /* 0x000000001014794e */ /* 0x000fee0000000000 */
[----:B---3-5:R-:W-:Y:S05]  /*6e40*/  CALL.ABS.NOINC R14 ;  /* 0x000000000e007343 */ /* 0x028fea0003c00000 */
.L_x_97:
[----:B------:R-:W-:Y:S01]  /*6e50*/  LOP3.LUT P0, RZ, R87, 0x1b0, RZ, 0xc0, !PT ;  /* 0x000001b057ff7812 */ /* 0x000fe2000780c0ff */
[----:B------:R-:W-:Y:S11]  /*6e60*/  BSSY.RECONVERGENT B6, `(.L_x_98) ;  /* 0x0000013000067945 */ /* 0x000ff60003800200 */
[----:B------:R-:W-:Y:S01]  /*6e70*/  @!UPT UIADD3 URZ, UPT, UPT, URZ, URZ, URZ ;  /* 0x000000fffffff290 */ /* 0x000fe2000fffe0ff */
[----:B------:R-:W-:Y:S05]  /*6e80*/  @!P0 BRA `(.L_x_99) ;  /* 0x0000000000408947 */ /* 0x000fea0003800000 */
        /* <DEDUP_REMOVED lines=16> */
.L_x_99:
[----:B------:R-:W-:Y:S05]  /*6f90*/  BSYNC.RECONVERGENT B6 ;  /* 0x0000000000067941 */ /* 0x000fea0003800200 */
.L_x_98:
[----:B------:R-:W-:Y:S01]  /*6fa0*/  ISETP.NE.AND P6, PT, R85, RZ, PT ;  /* 0x000000ff5500720c */ /* 0x000fe20003fc5270 */
[----:B------:R-:W-:Y:S01]  /*6fb0*/  UISETP.NE.U32.AND UP0, UPT, UR58, URZ, UPT ;  /* 0x000000ff3a00728c */ /* 0x000fe2000bf05070 */
[----:B------:R-:W-:Y:S02]  /*6fc0*/  ISETP.NE.U32.AND P3, PT, RZ, UR56, PT ;  /* 0x00000038ff007c0c */ /* 0x000fe4000bf65070 */
[----:B------:R-:W-:Y:S01]  /*6fd0*/  PLOP3.LUT P0, PT, PT, PT, PT, 0x8, 0x80 ;  /* 0x000000000080781c */ /* 0x000fe20003f0e170 */
[----:B------:R-:W-:Y:S01]  /*6fe0*/  UISETP.NE.AND.EX UP0, UPT, UR59, URZ, UPT, UP0 ;  /* 0x000000ff3b00728c */ /* 0x000fe2000bf05300 */
[----:B------:R-:W-:Y:S07]  /*6ff0*/  ISETP.NE.AND.EX P3, PT, RZ, UR57, PT, P3 ;  /* 0x00000039ff007c0c */ /* 0x000fee000bf65330 */
[----:B------:R-:W1:Y:S01]  /*7000*/  @P6 LDC.64 R4, c[0x0][0x988] ;  /* 0x00026200ff046b82 */ /* 0x000e620000000a00 */
[----:B------:R-:W-:Y:S02]  /*7010*/  @P6 PLOP3.LUT P0, PT, P3, PT, PT, 0x80, 0x8 ;  /* 0x000000000008681c */ /* 0x000fe40001f0f070 */
[----:B-1----:R-:W-:Y:S04]  /*7020*/  @P6 ISETP.NE.U32.AND P1, PT, R4, RZ, PT ;  /* 0x000000ff0400620c */ /* 0x002fe80003f25070 */
[----:B------:R-:W-:Y:S01]  /*7030*/  @P6 ISETP.NE.AND.EX P1, PT, R5, RZ, PT, P1 ;  /* 0x000000ff0500620c */ /* 0x000fe20003f25310 */
[----:B------:R-:W-:Y:S01]  /*7040*/  @!UPT UIADD3 URZ, UPT, UPT, URZ, URZ, URZ ;  /* 0x000000fffffff290 */ /* 0x000fe2000fffe0ff */
[----:B------:R-:W-:Y:S11]  /*7050*/  @!P3 BRA `(.L_x_100) ;  /* 0x000000000030b947 */ /* 0x000ff60003800000 */
[----:B------:R-:W-:Y:S01]  /*7060*/  ISETP.NE.U32.AND P2, PT, RZ, UR48, PT ;  /* 0x00000030ff007c0c */ /* 0x000fe2000bf45070 */
[----:B------:R-:W1:Y:S01]  /*7070*/  LDCU.64 UR4, c[0x0][0x358] ;  /* 0x00006b00ff0477ac */ /* 0x000e620008000a00 */
[----:B------:R-:W-:Y:S02]  /*7080*/  IMAD.MOV.U32 R82, RZ, RZ, 0x1 ;  /* 0x00000001ff527424 */ /* 0x000fe400078e00ff */
[----:B------:R-:W-:Y:S11]  /*7090*/  ISETP.NE.AND.EX P2, PT, RZ, UR49, PT, P2 ;  /* 0x00000031ff007c0c */ /* 0x000ff6000bf45320 */
[----:B------:R-:W-:Y:S02]  /*70a0*/  @!UPT UIADD3 URZ, UPT, UPT, URZ, URZ, URZ ;  /* 0x000000fffffff290 */ /* 0x000fe4000fffe0ff */
[----:B------:R-:W2:Y:S01]  /*70b0*/  @P2 LDC.64 R4, c[0x0][0x988] ;  /* 0x00026200ff042b82 */ /* 0x000ea20000000a00 */
[----:B------:R-:W-:Y:S04]  /*70c0*/  @P2 IMAD R0, R17, UR56, RZ ;  /* 0x0000003811002c24 */ /* 0x000fe8000f8e02ff */
[----:B--2---:R-:W-:Y:S04]  /*70d0*/  @P2 IMAD.WIDE R4, R0, 0x4, R4 ;  /* 0x0000000400042825 */ /* 0x004fe800078e0204 */
[----:B------:R-:W-:Y:S01]  /*70e0*/  HFMA2 R0, -RZ, RZ, 0, 5.9604644775390625e-08 ;  /* 0x00000001ff007431 */ /* 0x000fe200000001ff */
[----:B-1---5:R1:W5:Y:S04]  /*70f0*/  @P2 LDG.E R39, desc[UR4][R4.64] ;  /* 0x0000000404272981 */ /* 0x022368000c1e1900 */
[----:B------:R-:W-:Y:S01]  /*7100*/  @!P2 PRMT R82, R0, 0x7610, R82 ;  /* 0x000076100052a816 */ /* 0x000fe20000000052 */
[----:B-1----:R-:W2:Y:S06]  /*7110*/  @!P2 LDC R39, c[0x0][0x980] ;  /* 0x00026000ff27ab82 */ /* 0x002eac0000000800 */
.L_x_100:
[----:B------:R-:W-:Y:S05]  /*7120*/  BRA.U !UP0, `(.L_x_101) ;  /* 0x0000000108247547 */ /* 0x000fea000b800000 */
[----:B------:R-:W-:Y:S01]  /*7130*/  ISETP.NE.U32.AND P2, PT, RZ, UR62, PT ;  /* 0x0000003eff007c0c */ /* 0x000fe2000bf45070 */
[----:B------:R-:W1:Y:S03]  /*7140*/  LDCU.64 UR4, c[0x0][0x358] ;  /* 0x00006b00ff0477ac */ /* 0x000e660008000a00 */
[----:B------:R-:W-:Y:S11]  /*7150*/  ISETP.NE.AND.EX P2, PT, RZ, UR63, PT, P2 ;  /* 0x0000003fff007c0c */ /* 0x000ff6000bf45320 */
[----:B------:R-:W-:Y:S02]  /*7160*/  @!UPT UIADD3 URZ, UPT, UPT, URZ, URZ, URZ ;  /* 0x000000fffffff290 */ /* 0x000fe4000fffe0ff */
[----:B------:R-:W3:Y:S01]  /*7170*/  @P2 LDC.64 R4, c[0x0][0x9a8] ;  /* 0x00026a00ff042b82 */ /* 0x000ee20000000a00 */
[----:B------:R-:W-:Y:S04]  /*7180*/  @P2 IMAD R3, R17, UR58, RZ ;  /* 0x0000003a11032c24 */ /* 0x000fe8000f8e02ff */
[----:B---3--:R-:W-:Y:S05]  /*7190*/  @P2 IMAD.WIDE R4, R3, 0x4, R4 ;  /* 0x0000000403042825 */ /* 0x008fea00078e0204 */
[----:B-1---5:R1:W5:Y:S02]  /*71a0*/  @P2 LDG.E R38, desc[UR4][R4.64] ;  /* 0x0000000404262981 */ /* 0x022364000c1e1900 */
[----:B-1----:R-:W3:Y:S02]  /*71b0*/  @!P2 LDC R38, c[0x0][0x9a0] ;  /* 0x00026800ff26ab82 */ /* 0x002ee40000000800 */
.L_x_101:
[----:B--2--5:R-:W-:Y:S01]  /*71c0*/  @P6 FSETP.NEU.AND P2, PT, R39, RZ, PT ;  /* 0x000000ff2700620b */ /* 0x024fe20003f4d000 */
[----:B------:R-:W-:Y:S01]  /*71d0*/  BSSY B1, `(.L_x_102) ;  /* 0x0000037000017945 */ /* 0x000fe20003800000 */
[----:B------:R-:W-:Y:S01]  /*71e0*/  @P6 SEL R5, RZ, 0xffffffff, P1 ;  /* 0xffffffffff056807 */ /* 0x000fe20000800000 */
[----:B------:R-:W-:Y:S01]  /*71f0*/  IMAD.IADD R32, R37, 0x1, R2 ;  /* 0x0000000125207824 */ /* 0x000fe200078e0202 */
[----:B------:R-:W-:Y:S02]  /*7200*/  @P6 LOP3.LUT P1, RZ, R82, 0xff, RZ, 0xc0, !PT ;  /* 0x000000ff52ff6812 */ /* 0x000fe4000782c0ff */
[----:B------:R-:W-:Y:S02]  /*7210*/  CS2R R42, SRZ ;  /* 0x00000000002a7805 */ /* 0x000fe4000001ff00 */
[----:B------:R-:W-:Y:S02]  /*7220*/  @P6 SEL R0, RZ, 0xffffffff, P2 ;  /* 0xffffffffff006807 */ /* 0x000fe40001000000 */
[----:B------:R-:W-:Y:S02]  /*7230*/  CS2R R40, SRZ ;  /* 0x0000000000287805 */ /* 0x000fe4000001ff00 */
[----:B------:R-:W-:Y:S02]  /*7240*/  LEA R72, R36, UR43, 0x3 ;  /* 0x0000002b24487c11 */ /* 0x000fe4000f8e18ff */
[----:B------:R-:W-:Y:S02]  /*7250*/  CS2R R54, SRZ ;  /* 0x0000000000367805 */ /* 0x000fe4000001ff00 */
[----:B------:R-:W-:Y:S02]  /*7260*/  @P0 SEL R0, R5, R0, !P1 ;  /* 0x0000000005000207 */ /* 0x000fe40004800000 */
[----:B------:R-:W-:Y:S02]  /*7270*/  CS2R R52, SRZ ;  /* 0x0000000000347805 */ /* 0x000fe4000001ff00 */
[----:B------:R-:W-:Y:S02]  /*7280*/  SHF.L.U32 R3, R79, 0x1f, RZ ;  /* 0x0000001f4f037819 */ /* 0x000fe400000006ff */
[----:B------:R-:W-:Y:S02]  /*7290*/  @P6 LOP3.LUT R0, R0, 0x1, RZ, 0xc0, !PT ;  /* 0x0000000100006812 */ /* 0x000fe400078ec0ff */
[----:B------:R-:W-:Y:S02]  /*72a0*/  PLOP3.LUT P5, PT, PT, PT, PT, 0x8, 0x80 ;  /* 0x000000000080781c */ /* 0x000fe40003fae170 */
[----:B------:R-:W-:Y:S11]  /*72b0*/  ISETP.NE.U32.OR P1, PT, R0, 0x1, !P6 ;  /* 0x000000010000780c */ /* 0x000ff60007725470 */
[----:B------:R-:W-:Y:S02]  /*72c0*/  @!UPT UIADD3 URZ, UPT, UPT, URZ, URZ, URZ ;  /* 0x000000fffffff290 */ /* 0x000fe4000fffe0ff */
[----:B------:R-:W-:Y:S04]  /*72d0*/  @P1 SHF.L.U32 R4, R77, 0x1f, RZ ;  /* 0x0000001f4d041819 */ /* 0x000fe800000006ff */
[----:B------:R-:W1:Y:S01]  /*72e0*/  @P1 SYNCS.PHASECHK.TRANS64.TRYWAIT P0, [UR43+0x1b0], R4 ;  /* 0x0001b004ff0015a7 */ /* 0x000e62000800112b */
[----:B------:R2:W4:Y:S01]  /*72f0*/  SYNCS.PHASECHK.TRANS64.TRYWAIT P4, [R72+URZ+0x1e0], R3 ;  /* 0x0001e003480075a7 */ /* 0x00052200080811ff */
[----:B-1----:R-:W-:Y:S01]  /*7300*/  @P1 PLOP3.LUT P5, PT, P0, PT, PT, 0x8, 0x80 ;  /* 0x000000000080181c */ /* 0x002fe200007ae170 */
[----:B------:R-:W-:Y:S01]  /*7310*/  @!UPT UIADD3 URZ, UPT, UPT, URZ, URZ, URZ ;  /* 0x000000fffffff290 */ /* 0x000fe2000fffe0ff */
[----:B--2-4-:R-:W-:Y:S11]  /*7320*/  @!P1 BRA `(.L_x_103) ;  /* 0x0000000000849947 */ /* 0x014ff60003800000 */
[----:B------:R-:W-:Y:S01]  /*7330*/  ISETP.NE.U32.AND P0, PT, RZ, UR48, PT ;  /* 0x00000030ff007c0c */ /* 0x000fe2000bf05070 */
[----:B------:R-:W-:Y:S01]  /*7340*/  BSSY B0, `(.L_x_104) ;  /* 0x0000012000007945 */ /* 0x000fe20003800000 */
[----:B------:R-:W-:Y:S02]  /*7350*/  FSETP.NEU.AND P2, PT, R39, RZ, PT ;  /* 0x000000ff2700720b */ /* 0x000fe40003f4d000 */
[----:B------:R-:W-:Y:S02]  /*7360*/  CS2R R54, SRZ ;  /* 0x0000000000367805 */ /* 0x000fe4000001ff00 */
[----:B------:R-:W-:Y:S02]  /*7370*/  ISETP.NE.AND.EX P0, PT, RZ, UR49, PT, P0 ;  /* 0x00000031ff007c0c */ /* 0x000fe4000bf05300 */
[----:B------:R-:W-:Y:S02]  /*7380*/  CS2R R52, SRZ ;  /* 0x0000000000347805 */ /* 0x000fe4000001ff00 */
[----:B------:R-:W-:Y:S02]  /*7390*/  LOP3.LUT P1, RZ, R82, 0xff, RZ, 0xc0, !PT ;  /* 0x000000ff52ff7812 */ /* 0x000fe4000782c0ff */
[----:B------:R-:W-:Y:S02]  /*73a0*/  CS2R R42, SRZ ;  /* 0x00000000002a7805 */ /* 0x000fe4000001ff00 */
[----:B------:R-:W-:Y:S02]  /*73b0*/  SEL R0, RZ, 0xffffffff, P2 ;  /* 0xffffffffff007807 */ /* 0x000fe40001000000 */
[----:B------:R-:W-:Y:S02]  /*73c0*/  CS2R R40, SRZ ;  /* 0x0000000000287805 */ /* 0x000fe4000001ff00 */
[----:B------:R-:W-:Y:S04]  /*73d0*/  SEL R5, RZ, 0xffffffff, P0 ;  /* 0xffffffffff057807 */ /* 0x000fe80000000000 */
[----:B------:R-:W-:Y:S04]  /*73e0*/  @P3 SEL R0, R5, R0, !P1 ;  /* 0x0000000005003207 */ /* 0x000fe80004800000 */
[----:B------:R-:W-:Y:S04]  /*73f0*/  LOP3.LUT R0, R0, 0x1, RZ, 0xc0, !PT ;  /* 0x0000000100007812 */ /* 0x000fe800078ec0ff */
[----:B------:R-:W-:Y:S01]  /*7400*/  ISETP.NE.U32.AND P0, PT, R0, 0x1, PT ;  /* 0x000000010000780c */ /* 0x000fe20003f05070 */
[----:B------:R-:W-:Y:S01]  /*7410*/  @!UPT UIADD3 URZ, UPT, UPT, URZ, URZ, URZ ;  /* 0x000000fffffff290 */ /* 0x000fe2000fffe0ff */
[----:B------:R-:W-:Y:S11]  /*7420*/  @!P5 BRA `(.L_x_105) ;  /* 0x00000000000cd947 */ /* 0x000ff60003800000 */
[----:B------:R-:W-:Y:S04]  /*7430*/  SHF.L.U32 R5, R77, 0x1f, RZ ;  /* 0x0000001f4d057819 */ /* 0x000fe800000006ff */
[----:B------:R-:W1:Y:S02]  /*7440*/  SYNCS.PHASECHK.TRANS64.TRYWAIT P1, [UR43+0x1b0], R5 ;  /* 0x0001b005ff0075a7 */ /* 0x000e64000802112b */
[----:B-1----:R-:W-:Y:S05]  /*7450*/  @!P1 BRA `(.L_x_106) ;  /* 0x0000002000a49947 */ /* 0x002fea0003800000 */
.L_x_105:
[----:B------:R-:W-:Y:S05]  /*7460*/  BSYNC B0 ;  /* 0x0000000000007941 */ /* 0x000fea0003800000 */
.L_x_104:
[----:B------:R-:W2:Y:S01]  /*7470*/  S2UR UR5, SR_CgaCtaId ;  /* 0x00000000000579c3 */ /* 0x000ea20000008800 */
[----:B------:R4:W1:Y:S01]  /*7480*/  @P0 LDS.128 R52, [R81+UR43+0x400] ;  /* 0x0004002b51340984 */ /* 0x0008620008000c00 */
[----:B------:R-:W-:Y:S01]  /*7490*/  UIADD3 UR4, UPT, UPT, UR43, 0x1b8, URZ ;  /* 0x000001b82b047890 */ /* 0x000fe2000fffe0ff */
[----:B------:R-:W-:Y:S02]  /*74a0*/  LOP3.LUT R77, R77, 0x1, RZ, 0x3c, !PT ;  /* 0x000000014d4d7812 */ /* 0x000fe400078e3cff */
[----:B------:R4:W1:Y:S01]  /*74b0*/  @P0 LDS.128 R40, [R80+0x10] ;  /* 0x0000100050280984 */ /* 0x0008620000000c00 */
[----:B------:R-:W-:Y:S01]  /*74c0*/  @!PT LDS RZ, [RZ] ;  /* 0x00000000fffff984 */ /* 0x000fe20000000800 */
[----:B------:R-:W-:Y:S01]  /*74d0*/  @!PT LDS RZ, [RZ] ;  /* 0x00000000fffff984 */ /* 0x000fe20000000800 */
[----:B------:R-:W-:Y:S01]  /*74e0*/  @!PT LDS RZ, [RZ] ;  /* 0x00000000fffff984 */ /* 0x000fe20000000800 */
[----:B------:R-:W-:Y:S01]  /*74f0*/  @!PT LDS RZ, [RZ] ;  /* 0x00000000fffff984 */ /* 0x000fe20000000800 */
[----:B------:R5:W-:Y:S06]  /*7500*/  MEMBAR.ALL.CTA ;  /* 0x0000000000007992 */ /* 0x000bec0000008000 */
[----:B-----5:R-:W5:Y:S01]  /*7510*/  FENCE.VIEW.ASYNC.S ;  /* 0x00000000000073c6 */ /* 0x020f620000000000 */
[----:B--2---:R-:W-:Y:S09]  /*7520*/  UPRMT UR4, UR5, 0x654, UR4 ;  /* 0x0000065405047896 */ /* 0x004ff20008000004 */
[----:B----45:R-:W-:Y:S03]  /*7530*/  SYNCS.ARRIVE.TRANS64.RED.A1T0 RZ, [UR4], RZ ;  /* 0x000000ffffff79a7 */ /* 0x030fe60008100404 */
.L_x_103:
[----:B------:R-:W-:Y:S05]  /*7540*/  BSYNC B1 ;  /* 0x0000000000017941 */ /* 0x000fea0003800000 */
.L_x_102:
[----:B-1----:R-:W-:Y:S04]  /*7550*/  SHF.R.U32.HI R0, RZ, 0x15, R32 ;  /* 0x00000015ff007819 */ /* 0x002fe80000011620 */
[----:B------:R-:W-:Y:S01]  /*7560*/  LOP3.LUT P0, RZ, R0, 0x3, R83, 0x48, !PT ;  /* 0x0000000300ff7812 */ /* 0x000fe20007804853 */
[----:B------:R-:W-:Y:S01]  /*7570*/  @!UPT UIADD3 URZ, UPT, UPT, URZ, URZ, URZ ;  /* 0x000000fffffff290 */ /* 0x000fe2000fffe0ff */
[----:B------:R-:W-:Y:S11]  /*7580*/  @P4 BRA `(.L_x_107) ;  /* 0x0000000000084947 */ /* 0x000ff60003800000 */
[----:B------:R-:W1:Y:S02]  /*7590*/  SYNCS.PHASECHK.TRANS64.TRYWAIT P1, [R72+URZ+0x1e0], R3 ;  /* 0x0001e003480075a7 */ /* 0x000e6400080211ff */
[----:B-1----:R-:W-:Y:S05]  /*75a0*/  @!P1 BRA `(.L_x_108) ;  /* 0x0000002000689947 */ /* 0x002fea0003800000 */
.L_x_107:
[----:B------:R-:W-:Y:S05]  /*75b0*/  @!P0 BRA `(.L_x_109) ;  /* 0x0000000000408947 */ /* 0x000fea0003800000 */
[----:B------:R-:W2:Y:S01]  /*75c0*/  LDCU.64 UR8, c[0x4][0x70] ;  /* 0x01000e00ff0877ac */ /* 0x000ea20008000a00 */
[----:B-1----:R-:W-:Y:S01]  /*75d0*/  MOV R3, 0x0 ;  /* 0x0000000000037802 */ /* 0x002fe20000000f00 */
[----:B------:R-:W-:Y:S02]  /*75e0*/  HFMA2 R12, -RZ, RZ, 0, 5.9604644775390625e-08 ;  /* 0x00000001ff0c7431 */ /* 0x000fe400000001ff */
[----:B------:R-:W-:Y:S02]  /*75f0*/  IMAD.MOV.U32 R8, RZ, RZ, 0x192 ;  /* 0x00000192ff087424 */ /* 0x000fe400078e00ff */
[----:B------:R-:W-:Y:S01]  /*7600*/  IMAD.MOV.U32 R13, RZ, RZ, RZ ;  /* 0x000000ffff0d7224 */ /* 0x000fe200078e00ff */
[----:B------:R-:W1:Y:S01]  /*7610*/  LDCU.64 UR6, c[0x4][0x78] ;  /* 0x01000f00ff0677ac */ /* 0x000e620008000a00 */
[----:B------:R-:W4:Y:S01]  /*7620*/  LDC.64 R2, c[0x4][R3] ;  /* 0x0100000003027b82 */ /* 0x000f220000000a00 */
[----:B------:R-:W5:Y:S01]  /*7630*/  LDCU.64 UR4, c[0x4][0x10] ;  /* 0x01000200ff0477ac */ /* 0x000f620008000a00 */
[----:B--2---:R-:W-:Y:S01]  /*7640*/  MOV R5, UR9 ;  /* 0x0000000900057c02 */ /* 0x004fe20008000f00 */
[----:B------:R-:W-:Y:S01]  /*7650*/  IMAD.U32 R4, RZ, RZ, UR8 ;  /* 0x00000008ff047e24 */ /* 0x000fe2000f8e00ff */
[----:B-1----:R-:W-:Y:S01]  /*7660*/  MOV R7, UR7 ;  /* 0x0000000700077c02 */ /* 0x002fe20008000f00 */
[----:B------:R-:W-:Y:S01]  /*7670*/  IMAD.U32 R6, RZ, RZ, UR6 ;  /* 0x00000006ff067e24 */ /* 0x000fe2000f8e00ff */
[----:B-----5:R-:W-:Y:S01]  /*7680*/  MOV R11, UR5 ;  /* 0x00000005000b7c02 */ /* 0x020fe20008000f00 */
[----:B------:R-:W-:Y:S02]  /*7690*/  IMAD.U32 R10, RZ, RZ, UR4 ;  /* 0x00000004ff0a7e24 */ /* 0x000fe4000f8e00ff */
[----:B------:R-:W-:Y:S07]  /*76a0*/  LEPC R20, `(.L_x_109) ;  /* 0x000000001014794e */ /* 0x000fee0000000000 */
[----:B---34-:R-:W-:Y:S05]  /*76b0*/  CALL.ABS.NOINC R2 ;  /* 0x0000000002007343 */ /* 0x018fea0003c00000 */
.L_x_109:
[----:B------:R-:W-:Y:S01]  /*76c0*/  LOP3.LUT P0, RZ, R76, 0x60, RZ, 0xc0, !PT ;  /* 0x000000604cff7812 */ /* 0x000fe2000780c0ff */
[----:B------:R-:W-:Y:S05]  /*76d0*/  WARPSYNC.ALL ;  /* 0x0000000000007948 */ /* 0x000fea0003800000 */
[----:B------:R-:W-:Y:S01]  /*76e0*/  R2UR UR4, R32 ;  /* 0x00000000200472ca */ /* 0x000fe200000e0000 */
[----:B------:R-:W2:Y:S01]  /*76f0*/  S2UR UR6, SR_CgaCtaId ;  /* 0x00000000000679c3 */ /* 0x000ea20000008800 */
[-C--:B------:R-:W-:Y:S01]  /*7700*/  F2FP.F16.E4M3.UNPACK_B R44, R52.reuse ;  /* 0x00000034ff2c723e */ /* 0x080fe200020006ff */
[----:B------:R-:W-:Y:S01]  /*7710*/  BSSY.RECONVERGENT B0, `(.L_x_110) ;  /* 0x00000ff000007945 */ /* 0x000fe20003800200 */
[----:B------:R-:W-:Y:S02]  /*7720*/  F2FP.F16.E4M3.UNPACK_B R52, R52.H1 ;  /* 0x00000034ff34723e */ /* 0x000fe400030006ff */
[-C--:B------:R-:W-:Y:S02]  /*7730*/  F2FP.F16.E4M3.UNPACK_B R45, R53.reuse ;  /* 0x00000035ff2d723e */ /* 0x080fe400020006ff */
[-C--:B------:R-:W-:Y:S02]  /*7740*/  F2FP.F16.E4M3.UNPACK_B R57, R40.reuse ;  /* 0x00000028ff39723e */ /* 0x080fe400020006ff */
[----:B------:R-:W-:Y:S01]  /*7750*/  F2FP.F16.E4M3.UNPACK_B R59, R40.H1 ;  /* 0x00000028ff3b723e */ /* 0x000fe200030006ff */
[--C-:B------:R-:W-:Y:S01]  /*7760*/  HADD2.F32 R40, -RZ, R44.reuse.H0_H0 ;  /* 0x2000002cff287230 */ /* 0x100fe20000004100 */
[-C--:B------:R-:W-:Y:S01]  /*7770*/  F2FP.F16.E4M3.UNPACK_B R65, R42.reuse ;  /* 0x0000002aff41723e */ /* 0x080fe200020006ff */
[----:B------:R-:W-:Y:S01]  /*7780*/  LDTM.16dp32bit_t0_t15.x32 R4, tmem[UR4] ;  /* 0x00000004000479ee */ /* 0x000fe20008a80000 */
[----:B------:R-:W3:Y:S01]  /*7790*/  LDTM.16dp32bit_t16_t31.x32 R4, tmem[UR4+0x20] ;  /* 0x00002004000479ee */ /* 0x000ee20008aa0000 */
[----:B------:R-:W-:Y:S01]  /*77a0*/  F2FP.F16.E4M3.UNPACK_B R68, R42.H1 ;  /* 0x0000002aff44723e */ /* 0x000fe200030006ff */
[----:B------:R-:W-:Y:S01]  /*77b0*/  NOP ;  /* 0x0000000000007918 */ /* 0x000fe20000000000 */
[----:B------:R-:W-:Y:S01]  /*77c0*/  HADD2.F32 R42, -RZ, R44.H1_H1 ;  /* 0x3000002cff2a7230 */ /* 0x000fe20000004100 */
[----:B------:R-:W-:Y:S01]  /*77d0*/  R2UR UR5, R72 ;  /* 0x00000000480572ca */ /* 0x000fe200000e0000 */
[----:B------:R-:W-:Y:S01]  /*77e0*/  HADD2.F32 R46, -RZ, R45.H1_H1 ;  /* 0x3000002dff2e7230 */ /* 0x000fe20000004100 */
[----:B------:R-:W-:Y:S01]  /*77f0*/  F2FP.F16.E4M3.UNPACK_B R47, R53.H1 ;  /* 0x00000035ff2f723e */ /* 0x000fe200030006ff */
[----:B------:R-:W-:Y:S01]  /*7800*/  HADD2.F32 R66, -RZ, R65.H1_H1 ;  /* 0x30000041ff427230 */ /* 0x000fe20000004100 */
[-C--:B------:R-:W-:Y:S01]  /*7810*/  F2FP.F16.E4M3.UNPACK_B R61, R41.reuse ;  /* 0x00000029ff3d723e */ /* 0x080fe200020006ff */
[--C-:B------:R-:W-:Y:S01]  /*7820*/  HADD2.F32 R44, -RZ, R52.reuse.H1_H1 ;  /* 0x30000034ff2c7230 */ /* 0x100fe20000004100 */
[----:B------:R-:W-:Y:S01]  /*7830*/  F2FP.F16.E4M3.UNPACK_B R63, R41.H1 ;  /* 0x00000029ff3f723e */ /* 0x000fe200030006ff */
[----:B------:R-:W-:Y:S01]  /*7840*/  HADD2.F32 R41, -RZ, R52.H0_H0 ;  /* 0x20000034ff297230 */ /* 0x000fe20000004100 */
[-C--:B------:R-:W-:Y:S01]  /*7850*/  F2FP.F16.E4M3.UNPACK_B R49, R54.reuse ;  /* 0x00000036ff31723e */ /* 0x080fe200020006ff */
[----:B------:R-:W-:Y:S01]  /*7860*/  HADD2.F32 R62, -RZ, R61.H1_H1 ;  /* 0x3000003dff3e7230 */ /* 0x000fe20000004100 */
[-C--:B------:R-:W-:Y:S01]  /*7870*/  F2FP.F16.E4M3.UNPACK_B R67, R43.reuse ;  /* 0x0000002bff43723e */ /* 0x080fe200020006ff */
[----:B------:R-:W-:Y:S01]  /*7880*/  HADD2.F32 R48, -RZ, R47.H1_H1 ;  /* 0x3000002fff307230 */ /* 0x000fe20000004100 */
[----:B------:R-:W-:Y:S01]  /*7890*/  F2FP.F16.E4M3.UNPACK_B R69, R43.H1 ;  /* 0x0000002bff45723e */ /* 0x000fe200030006ff */
[----:B------:R-:W-:Y:S01]  /*78a0*/  UIADD3 UR4, UPT, UPT, UR5, 0x1f0, URZ ;  /* 0x000001f005047890 */ /* 0x000fe2000fffe0ff */
[----:B------:R-:W-:Y:S01]  /*78b0*/  HADD2.F32 R43, -RZ, R45.H0_H0 ;  /* 0x2000002dff2b7230 */ /* 0x000fe20000004100 */
[----:B------:R-:W-:Y:S01]  /*78c0*/  F2FP.F16.E4M3.UNPACK_B R51, R54.H1 ;  /* 0x00000036ff33723e */ /* 0x000fe200030006ff */
[----:B------:R-:W-:Y:S01]  /*78d0*/  HADD2.F32 R50, -RZ, R49.H1_H1 ;  /* 0x30000031ff327230 */ /* 0x000fe20000004100 */
[-C--:B------:R-:W-:Y:S01]  /*78e0*/  F2FP.F16.E4M3.UNPACK_B R53, R55.reuse ;  /* 0x00000037ff35723e */ /* 0x080fe200020006ff */
[----:B------:R-:W-:Y:S01]  /*78f0*/  HADD2.F32 R45, -RZ, R47.H0_H0 ;  /* 0x2000002fff2d7230 */ /* 0x000fe20000004100 */
[----:B------:R-:W-:Y:S01]  /*7900*/  F2FP.F16.E4M3.UNPACK_B R55, R55.H1 ;  /* 0x00000037ff37723e */ /* 0x000fe200030006ff */
[----:B--2---:R-:W-:Y:S01]  /*7910*/  UPRMT UR4, UR6, 0x654, UR4 ;  /* 0x0000065406047896 */ /* 0x004fe20008000004 */
[C---:B---3--:R-:W-:Y:S01]  /*7920*/  FMUL R4, R38.reuse, R4 ;  /* 0x0000000426047220 */ /* 0x048fe20000400000 */
[C---:B------:R-:W-:Y:S01]  /*7930*/  FMUL R5, R38.reuse, R5 ;  /* 0x0000000526057220 */ /* 0x040fe20000400000 */
[C---:B------:R-:W-:Y:S01]  /*7940*/  FMUL R8, R38.reuse, R8 ;  /* 0x0000000826087220 */ /* 0x040fe20000400000 */
[C---:B------:R-:W-:Y:S01]  /*7950*/  FMUL R9, R38.reuse, R9 ;  /* 0x0000000926097220 */ /* 0x040fe20000400000 */
[C---:B------:R-:W-:Y:S01]  /*7960*/  FFMA R4, R39.reuse, R40, R4 ;  /* 0x0000002827047223 */ /* 0x040fe20000000004 */
[C---:B------:R-:W-:Y:S01]  /*7970*/  FFMA R5, R39.reuse, R42, R5 ;  /* 0x0000002a27057223 */ /* 0x040fe20000000005 */
[----:B------:R-:W-:Y:S02]  /*7980*/  HADD2.F32 R47, -RZ, R49.H0_H0 ;  /* 0x20000031ff2f7230 */ /* 0x000fe40000004100 */
[C---:B------:R-:W-:Y:S01]  /*7990*/  FMUL R12, R38.reuse, R12 ;  /* 0x0000000c260c7220 */ /* 0x040fe20000400000 */
[----:B------:R-:W-:Y:S01]  /*79a0*/  SYNCS.ARRIVE.TRANS64.RED.A1T0 RZ, [UR4], RZ ;  /* 0x000000ffffff79a7 */ /* 0x000fe20008100404 */
[C---:B------:R-:W-:Y:S01]  /*79b0*/  FMUL R13, R38.reuse, R13 ;  /* 0x0000000d260d7220 */ /* 0x040fe20000400000 */
[----:B------:R-:W-:Y:S02]  /*79c0*/  HADD2.F32 R54, -RZ, R53.H1_H1 ;  /* 0x30000035ff367230 */ /* 0x000fe40000004100 */
[C---:B------:R-:W-:Y:S01]  /*79d0*/  FMUL R16, R38.reuse, R16 ;  /* 0x0000001026107220 */ /* 0x040fe20000400000 */
[C---:B------:R-:W-:Y:S01]  /*79e0*/  FMUL R17, R38.reuse, R17 ;  /* 0x0000001126117220 */ /* 0x040fe20000400000 */
[C---:B------:R-:W-:Y:S01]  /*79f0*/  FMUL R0, R38.reuse, R20 ;  /* 0x0000001426007220 */ /* 0x040fe20000400000 */
[C---:B------:R-:W-:Y:S01]  /*7a00*/  FMUL R2, R38.reuse, R21 ;  /* 0x0000001526027220 */ /* 0x040fe20000400000 */
[C---:B------:R-:W-:Y:S01]  /*7a10*/  FMUL R20, R38.reuse, R24 ;  /* 0x0000001826147220 */ /* 0x040fe20000400000 */
[C---:B------:R-:W-:Y:S01]  /*7a20*/  FMUL R21, R38.reuse, R25 ;  /* 0x0000001926157220 */ /* 0x040fe20000400000 */
[C---:B------:R-:W-:Y:S01]  /*7a30*/  FMUL R24, R38.reuse, R28 ;  /* 0x0000001c26187220 */ /* 0x040fe20000400000 */
        /* <DEDUP_REMOVED lines=8> */
[C---:B------:R-:W-:Y:S01]  /*7ac0*/  FFMA R6, R39.reuse, R41, R6 ;  /* 0x0000002927067223 */ /* 0x040fe20000000006 */
[C---:B------:R-:W-:Y:S01]  /*7ad0*/  FFMA R7, R39.reuse, R44, R7 ;  /* 0x0000002c27077223 */ /* 0x040fe20000000007 */
[C---:B------:R-:W-:Y:S01]  /*7ae0*/  FFMA R8, R39.reuse, R43, R8 ;  /* 0x0000002b27087223 */ /* 0x040fe20000000008 */
[C---:B------:R-:W-:Y:S01]  /*7af0*/  FFMA R9, R39.reuse, R46, R9 ;  /* 0x0000002e27097223 */ /* 0x040fe20000000009 */
[----:B------:R-:W-:Y:S02]  /*7b00*/  HADD2.F32 R49, -RZ, R51.H0_H0 ;  /* 0x20000033ff317230 */ /* 0x000fe40000004100 */
[----:B------:R-:W-:Y:S01]  /*7b10*/  FFMA R10, R39, R45, R10 ;  /* 0x0000002d270a7223 */ /* 0x000fe2000000000a */
[----:B-1----:R-:W-:Y:S01]  /*7b20*/  F2FP.SATFINITE.E4M3.F32.PACK_AB_MERGE_C R72, R7, R6, RZ ;  /* 0x000000060748723e */ /* 0x002fe200048070ff */
[C---:B------:R-:W-:Y:S01]  /*7b30*/  FFMA R11, R39.reuse, R48, R11 ;  /* 0x00000030270b7223 */ /* 0x040fe2000000000b */
[C---:B------:R-:W-:Y:S01]  /*7b40*/  FFMA R12, R39.reuse, R47, R12 ;  /* 0x0000002f270c7223 */ /* 0x040fe2000000000c */
[----:B------:R-:W-:Y:S01]  /*7b50*/  FFMA R13, R39, R50, R13 ;  /* 0x00000032270d7223 */ /* 0x000fe2000000000d */
[----:B------:R-:W-:Y:S01]  /*7b60*/  F2FP.SATFINITE.E4M3.F32.PACK_AB_MERGE_C R72, R5, R4, R72 ;  /* 0x000000040548723e */ /* 0x000fe20004807048 */
[----:B------:R-:W-:Y:S01]  /*7b70*/  HADD2.F32 R41, -RZ, R67.H0_H0 ;  /* 0x20000043ff297230 */ /* 0x000fe20000004100 */
[----:B------:R-:W-:Y:S01]  /*7b80*/  F2FP.SATFINITE.E4M3.F32.PACK_AB_MERGE_C R73, R11, R10, RZ ;  /* 0x0000000a0b49723e */ /* 0x000fe200048070ff */
[----:B------:R-:W-:Y:S02]  /*7b90*/  HADD2.F32 R52, -RZ, R51.H1_H1 ;  /* 0x30000033ff347230 */ /* 0x000fe40000004100 */
[C---:B------:R-:W-:Y:S01]  /*7ba0*/  FMUL R14, R38.reuse, R14 ;  /* 0x0000000e260e7220 */ /* 0x040fe20000400000 */
[----:B------:R-:W-:Y:S01]  /*7bb0*/  HADD2.F32 R51, -RZ, R53.H0_H0 ;  /* 0x20000035ff337230 */ /* 0x000fe20000004100 */
[----:B------:R-:W-:Y:S01]  /*7bc0*/  F2FP.SATFINITE.E4M3.F32.PACK_AB_MERGE_C R73, R9, R8, R73 ;  /* 0x000000080949723e */ /* 0x000fe20004807049 */
[C---:B------:R-:W-:Y:S01]  /*7bd0*/  FMUL R15, R38.reuse, R15 ;  /* 0x0000000f260f7220 */ /* 0x040fe20000400000 */
[--C-:B------:R-:W-:Y:S02]  /*7be0*/  HADD2.F32 R53, -RZ, R55.reuse.H0_H0 ;  /* 0x20000037ff357230 */ /* 0x100fe40000004100 */
[C---:B------:R-:W-:Y:S01]  /*7bf0*/  FFMA R14, R39.reuse, R49, R14 ;  /* 0x00000031270e7223 */ /* 0x040fe2000000000e */
[----:B------:R-:W-:Y:S02]  /*7c00*/  HADD2.F32 R56, -RZ, R55.H1_H1 ;  /* 0x30000037ff387230 */ /* 0x000fe40000004100 */
[C---:B------:R-:W-:Y:S01]  /*7c10*/  FFMA R15, R39.reuse, R52, R15 ;  /* 0x00000034270f7223 */ /* 0x040fe2000000000f */
[C---:B------:R-:W-:Y:S01]  /*7c20*/  FFMA R16, R39.reuse, R51, R16 ;  /* 0x0000003327107223 */ /* 0x040fe20000000010 */
[C---:B------:R-:W-:Y:S01]  /*7c30*/  FFMA R17, R39.reuse, R54, R17 ;  /* 0x0000003627117223 */ /* 0x040fe20000000011 */
[--C-:B------:R-:W-:Y:S02]  /*7c40*/  HADD2.F32 R55, -RZ, R57.reuse.H0_H0 ;  /* 0x20000039ff377230 */ /* 0x100fe40000004100 */
[C---:B------:R-:W-:Y:S01]  /*7c50*/  FMUL R18, R38.reuse, R18 ;  /* 0x0000001226127220 */ /* 0x040fe20000400000 */
[C---:B------:R-:W-:Y:S01]  /*7c60*/  FMUL R19, R38.reuse, R19 ;  /* 0x0000001326137220 */ /* 0x040fe20000400000 */
[----:B------:R-:W-:Y:S02]  /*7c70*/  HADD2.F32 R57, -RZ, R57.H1_H1 ;  /* 0x30000039ff397230 */ /* 0x000fe40000004100 */
[C---:B------:R-:W-:Y:S01]  /*7c80*/  FMUL R3, R38.reuse, R22 ;  /* 0x0000001626037220 */ /* 0x040fe20000400000 */
[--C-:B------:R-:W-:Y:S02]  /*7c90*/  HADD2.F32 R58, -RZ, R59.reuse.H0_H0 ;  /* 0x2000003bff3a7230 */ /* 0x100fe40000004100 */
[C---:B------:R-:W-:Y:S01]  /*7ca0*/  FFMA R18, R39.reuse, R53, R18 ;  /* 0x0000003527127223 */ /* 0x040fe20000000012 */
[----:B------:R-:W-:Y:S02]  /*7cb0*/  HADD2.F32 R60, -RZ, R59.H1_H1 ;  /* 0x3000003bff3c7230 */ /* 0x000fe40000004100 */
[C---:B------:R-:W-:Y:S01]  /*7cc0*/  FFMA R19, R39.reuse, R56, R19 ;  /* 0x0000003827137223 */ /* 0x040fe20000000013 */
[----:B------:R-:W-:Y:S02]  /*7cd0*/  HADD2.F32 R59, -RZ, R61.H0_H0 ;  /* 0x2000003dff3b7230 */ /* 0x000fe40000004100 */
[C---:B------:R-:W-:Y:S01]  /*7ce0*/  FMUL R23, R38.reuse, R23 ;  /* 0x0000001726177220 */ /* 0x040fe20000400000 */
[C---:B------:R-:W-:Y:S01]  /*7cf0*/  FFMA R0, R39.reuse, R55, R0 ;  /* 0x0000003727007223 */ /* 0x040fe20000000000 */
[C---:B------:R-:W-:Y:S01]  /*7d00*/  FFMA R2, R39.reuse, R57, R2 ;  /* 0x0000003927027223 */ /* 0x040fe20000000002 */
[--C-:B------:R-:W-:Y:S02]  /*7d10*/  HADD2.F32 R61, -RZ, R63.reuse.H0_H0 ;  /* 0x2000003fff3d7230 */ /* 0x100fe40000004100 */
[C---:B------:R-:W-:Y:S01]  /*7d20*/  FFMA R3, R39.reuse, R58, R3 ;  /* 0x0000003a27037223 */ /* 0x040fe20000000003 */
[----:B------:R-:W-:Y:S02]  /*7d30*/  HADD2.F32 R64, -RZ, R63.H1_H1 ;  /* 0x3000003fff407230 */ /* 0x000fe40000004100 */
[C---:B------:R-:W-:Y:S01]  /*7d40*/  FMUL R22, R38.reuse, R26 ;  /* 0x0000001a26167220 */ /* 0x040fe20000400000 */
[----:B------:R-:W-:Y:S02]  /*7d50*/  HADD2.F32 R63, -RZ, R65.H0_H0 ;  /* 0x20000041ff3f7230 */ /* 0x000fe40000004100 */
[C---:B------:R-:W-:Y:S01]  /*7d60*/  FFMA R23, R39.reuse, R60, R23 ;  /* 0x0000003c27177223 */ /* 0x040fe20000000017 */
[C---:B------:R-:W-:Y:S01]  /*7d70*/  FMUL R27, R38.reuse, R27 ;  /* 0x0000001b261b7220 */ /* 0x040fe20000400000 */
[C---:B------:R-:W-:Y:S01]  /*7d80*/  FFMA R20, R39.reuse, R59, R20 ;  /* 0x0000003b27147223 */ /* 0x040fe20000000014 */
[C---:B------:R-:W-:Y:S01]  /*7d90*/  FFMA R21, R39.reuse, R62, R21 ;  /* 0x0000003e27157223 */ /* 0x040fe20000000015 */
[--C-:B------:R-:W-:Y:S02]  /*7da0*/  HADD2.F32 R65, -RZ, R68.reuse.H0_H0 ;  /* 0x20000044ff417230 */ /* 0x100fe40000004100 */
[C---:B------:R-:W-:Y:S01]  /*7db0*/  FFMA R22, R39.reuse, R61, R22 ;  /* 0x0000003d27167223 */ /* 0x040fe20000000016 */
[----:B------:R-:W-:Y:S02]  /*7dc0*/  HADD2.F32 R68, -RZ, R68.H1_H1 ;  /* 0x30000044ff447230 */ /* 0x000fe40000004100 */
[C---:B------:R-:W-:Y:S01]  /*7dd0*/  FMUL R26, R38.reuse, R30 ;  /* 0x0000001e261a7220 */ /* 0x040fe20000400000 */
        /* <DEDUP_REMOVED lines=8> */
[----:B------:R-:W-:Y:S01]  /*7e60*/  FFMA R31, R39, R68, R31 ;  /* 0x00000044271f7223 */ /* 0x000fe2000000001f */
[----:B------:R-:W-:Y:S01]  /*7e70*/  FMUL R35, R38, R35 ;  /* 0x0000002326237220 */ /* 0x000fe20000400000 */
[----:B------:R-:W-:Y:S01]  /*7e80*/  F2FP.SATFINITE.E4M3.F32.PACK_AB_MERGE_C R74, R15, R14, RZ ;  /* 0x0000000e0f4a723e */ /* 0x000fe200048070ff */
[----:B------:R-:W-:Y:S01]  /*7e90*/  FFMA R28, R39, R41, R28 ;  /* 0x00000029271c7223 */ /* 0x000fe2000000001c */
[----:B------:R-:W-:Y:S01]  /*7ea0*/  F2FP.SATFINITE.E4M3.F32.PACK_AB_MERGE_C R75, R19, R18, RZ ;  /* 0x00000012134b723e */ /* 0x000fe200048070ff */
[C---:B------:R-:W-:Y:S01]  /*7eb0*/  FFMA R29, R39.reuse, R40, R29 ;  /* 0x00000028271d7223 */ /* 0x040fe2000000001d */
[C---:B------:R-:W-:Y:S01]  /*7ec0*/  FFMA R30, R39.reuse, R67, R30 ;  /* 0x00000043271e7223 */ /* 0x040fe2000000001e */
[----:B------:R-:W-:Y:S01]  /*7ed0*/  FFMA R35, R39, R42, R35 ;  /* 0x0000002a27237223 */ /* 0x000fe20000000023 */
[----:B------:R-:W-:Y:S02]  /*7ee0*/  F2FP.SATFINITE.E4M3.F32.PACK_AB_MERGE_C R74, R13, R12, R74 ;  /* 0x0000000c0d4a723e */ /* 0x000fe4000480704a */
[----:B------:R-:W-:Y:S02]  /*7ef0*/  F2FP.SATFINITE.E4M3.F32.PACK_AB_MERGE_C R75, R17, R16, R75 ;  /* 0x00000010114b723e */ /* 0x000fe4000480704b */
[----:B------:R-:W-:Y:S02]  /*7f00*/  F2FP.SATFINITE.E4M3.F32.PACK_AB_MERGE_C R89, R23, R3, RZ ;  /* 0x000000031759723e */ /* 0x000fe400048070ff */
[----:B------:R-:W-:Y:S01]  /*7f10*/  F2FP.SATFINITE.E4M3.F32.PACK_AB_MERGE_C R90, R27, R22, RZ ;  /* 0x000000161b5a723e */ /* 0x000fe200048070ff */
[----:B------:R1:W-:Y:S01]  /*7f20*/  STS.128 [R81+UR43+0x1400], R72 ;  /* 0x0014004851007988 */ /* 0x0003e20008000c2b */
[----:B------:R-:W-:Y:S02]  /*7f30*/  F2FP.SATFINITE.E4M3.F32.PACK_AB_MERGE_C R92, R31, R26, RZ ;  /* 0x0000001a1f5c723e */ /* 0x000fe400048070ff */
[----:B------:R-:W-:Y:S02]  /*7f40*/  F2FP.SATFINITE.E4M3.F32.PACK_AB_MERGE_C R93, R35, R30, RZ ;  /* 0x0000001e235d723e */ /* 0x000fe400048070ff */
[----:B------:R-:W-:Y:S02]  /*7f50*/  F2FP.SATFINITE.E4M3.F32.PACK_AB_MERGE_C R88, R2, R0, R89 ;  /* 0x000000000258723e */ /* 0x000fe40004807059 */
[----:B------:R-:W-:Y:S02]  /*7f60*/  F2FP.SATFINITE.E4M3.F32.PACK_AB_MERGE_C R89, R21, R20, R90 ;  /* 0x000000141559723e */ /* 0x000fe4000480705a */
[----:B------:R-:W-:Y:S02]  /*7f70*/  F2FP.SATFINITE.E4M3.F32.PACK_AB_MERGE_C R90, R25, R24, R92 ;  /* 0x00000018195a723e */ /* 0x000fe4000480705c */
[----:B------:R-:W-:Y:S02]  /*7f80*/  F2FP.SATFINITE.E4M3.F32.PACK_AB_MERGE_C R91, R29, R28, R93 ;  /* 0x0000001c1d5b723e */ /* 0x000fe4000480705d */
[----:B------:R-:W-:Y:S03]  /*7f90*/  IADD3 R92, PT, PT, R36, 0x1, RZ ;  /* 0x00000001245c7810 */ /* 0x000fe60007ffe0ff */
[----:B------:R1:W-:Y:S01]  /*7fa0*/  STS.128 [R80+0x1010], R88 ;  /* 0x0010105850007388 */ /* 0x0003e20000000c00 */
[----:B------:R-:W-:Y:S01]  /*7fb0*/  @!PT LDS RZ, [RZ] ;  /* 0x00000000fffff984 */ /* 0x000fe20000000800 */
[----:B------:R-:W-:Y:S01]  /*7fc0*/  @!PT LDS RZ, [RZ] ;  /* 0x00000000fffff984 */ /* 0x000fe20000000800 */
[----:B------:R-:W-:Y:S01]  /*7fd0*/  @!PT LDS RZ, [RZ] ;  /* 0x00000000fffff984 */ /* 0x000fe20000000800 */
[----:B------:R-:W-:Y:S01]  /*7fe0*/  @!PT LDS RZ, [RZ] ;  /* 0x00000000fffff984 */ /* 0x000fe20000000800 */
[----:B------:R2:W-:Y:S07]  /*7ff0*/  MEMBAR.ALL.CTA ;  /* 0x0000000000007992 */ /* 0x0005ee0000008000 */
[----:B--2---:R-:W2:Y:S02]  /*8000*/  FENCE.VIEW.ASYNC.S ;  /* 0x00000000000073c6 */ /* 0x004ea40000000000 */
[----:B--2---:R-:W-:Y:S06]  /*8010*/  BAR.SYNC.DEFER_BLOCKING 0x1, 0x80 ;  /* 0x0042000000007b1d */ /* 0x004fec0000010000 */
[----:B------:R-:W-:Y:S05]  /*8020*/  @P0 BRA `(.L_x_111) ;  /* 0x0000000400b40947 */ /* 0x000fea0003800000 */
[----:B------:R-:W2:Y:S01]  /*8030*/  LDCU.64 UR14, c[0x0][0x348] ;  /* 0x00006900ff0e77ac */ /* 0x000ea20008000a00 */
[----:B------:R-:W-:Y:S02]  /*8040*/  IMAD.U32 R3, RZ, RZ, UR44 ;  /* 0x0000002cff037e24 */ /* 0x000fe4000f8e00ff */
[----:B------:R-:W-:Y:S01]  /*8050*/  IMAD.U32 R2, RZ, RZ, UR61 ;  /* 0x0000003dff027e24 */ /* 0x000fe2000f8e00ff */
[----:B------:R-:W-:Y:S02]  /*8060*/  USHF.L.U32 UR10, UR50, 0x6, URZ ;  /* 0x00000006320a7899 */ /* 0x000fe400080006ff */
[-C--:B------:R-:W-:Y:S02]  /*8070*/  IABS R0, R3.reuse ;  /* 0x0000000300007213 */ /* 0x080fe40000000000 */
[----:B------:R-:W-:Y:S02]  /*8080*/  IABS R3, R3 ;  /* 0x0000000300037213 */ /* 0x000fe40000000000 */
[----:B------:R-:W-:Y:S11]  /*8090*/  R2UR UR6, R0 ;  /* 0x00000000000672ca */ /* 0x000ff600000e0000 */
[----:B------:R-:W-:Y:S02]  /*80a0*/  @!UPT UIADD3 URZ, UPT, UPT, URZ, URZ, URZ ;  /* 0x000000fffffff290 */ /* 0x000fe4000fffe0ff */
[----:B------:R-:W3:Y:S10]  /*80b0*/  I2F.RP R5, UR6 ;  /* 0x0000000600057d06 */ /* 0x000ef40008209400 */
[----:B---3--:R-:W3:Y:S02]  /*80c0*/  MUFU.RCP R0, R5 ;  /* 0x0000000500007308 */ /* 0x008ee40000001000 */
[----:B---3--:R-:W-:Y:S08]  /*80d0*/  VIADD R4, R0, 0xffffffe ;  /* 0x0ffffffe00047836 */ /* 0x008ff00000000000 */
[----:B------:R-:W3:Y:S02]  /*80e0*/  F2I.FTZ.U32.TRUNC.NTZ R0, R4 ;  /* 0x0000000400007305 */ /* 0x000ee4000021f000 */
[----:B---3--:R-:W-:Y:S02]  /*80f0*/  R2UR UR5, R0 ;  /* 0x00000000000572ca */ /* 0x008fe400000e0000 */
[----:B------:R-:W-:Y:S01]  /*8100*/  IABS R0, R2 ;  /* 0x0000000200007213 */ /* 0x000fe20000000000 */
[----:B------:R-:W-:Y:S03]  /*8110*/  IMAD.U32 R2, RZ, RZ, UR45 ;  /* 0x0000002dff027e24 */ /* 0x000fe6000f8e00ff */
[----:B------:R-:W-:Y:S01]  /*8120*/  R2UR UR7, R0 ;  /* 0x00000000000772ca */ /* 0x000fe200000e0000 */
[----:B------:R-:W-:Y:S01]  /*8130*/  IMAD.MOV R0, RZ, RZ, -R3 ;  /* 0x000000ffff007224 */ /* 0x000fe200078e0a03 */
[----:B------:R-:W-:Y:S04]  /*8140*/  IABS R2, R2 ;  /* 0x0000000200027213 */ /* 0x000fe80000000000 */
[----:B------:R-:W-:Y:S01]  /*8150*/  R2UR UR9, R2 ;  /* 0x00000000020972ca */ /* 0x000fe200000e0000 */
[----:B------:R-:W-:Y:S04]  /*8160*/  UIADD3 UR4, UPT, UPT, URZ, -UR5, URZ ;  /* 0x80000005ff047290 */ /* 0x000fe8000fffe0ff */
[----:B------:R-:W-:Y:S02]  /*8170*/  UIMAD UR8, UR4, UR6, URZ ;  /* 0x00000006040872a4 */ /* 0x000fe4000f8e02ff */
[----:B------:R-:W3:Y:S01]  /*8180*/  I2F.RP R2, UR7 ;  /* 0x0000000700027d06 */ /* 0x000ee20008209400 */
[----:B------:R-:W-:Y:S02]  /*8190*/  UMOV UR4, URZ ;  /* 0x000000ff00047c82 */ /* 0x000fe40008000000 */
[----:B------:R-:W-:Y:S02]  /*81a0*/  UIMAD.WIDE.U32 UR4, UR5, UR8, UR4 ;  /* 0x00000008050472a5 */ /* 0x000fe4000f8e0004 */
[----:B------:R-:W-:Y:S05]  /*81b0*/  R2UR UR8, R0 ;  /* 0x00000000000872ca */ /* 0x000fea00000e0000 */
[----:B------:R-:W-:Y:S02]  /*81c0*/  UMOV UR4, UR5 ;  /* 0x0000000500047c82 */ /* 0x000fe40008000000 */
[----:B------:R-:W-:Y:S01]  /*81d0*/  UIMAD.WIDE.U32 UR4, UR4, UR9, URZ ;  /* 0x00000009040472a5 */ /* 0x000fe2000f8e00ff */
[----:B---3--:R-:W3:Y:S06]  /*81e0*/  MUFU.RCP R2, R2 ;  /* 0x0000000200027308 */ /* 0x008eec0000001000 */
[----:B------:R-:W-:Y:S02]  /*81f0*/  UMOV UR11, UR5 ;  /* 0x00000005000b7c82 */ /* 0x000fe40008000000 */
[----:B------:R-:W-:Y:S04]  /*8200*/  UIMAD UR4, UR11, UR8, UR9 ;  /* 0x000000080b0472a4 */ /* 0x000fe8000f8e0209 */
[----:B------:R-:W-:Y:S01]  /*8210*/  UISETP.GT.U32.AND UP0, UPT, UR6, UR4, UPT ;  /* 0x000000040600728c */ /* 0x000fe2000bf04070 */
[----:B---3--:R-:W-:Y:S10]  /*8220*/  IADD3 R3, PT, PT, R2, 0xffffffe, RZ ;  /* 0x0ffffffe02037810 */ /* 0x008ff40007ffe0ff */
[----:B------:R-:W-:Y:S01]  /*8230*/  @!UP0 UIADD3 UR4, UPT, UPT, UR4, -UR6, URZ ;  /* 0x8000000604048290 */ /* 0x000fe2000fffe0ff */
[----:B------:R-:W3:Y:S01]  /*8240*/  F2I.FTZ.U32.TRUNC.NTZ R0, R3 ;  /* 0x0000000300007305 */ /* 0x000ee2000021f000 */
[----:B------:R-:W-:Y:S02]  /*8250*/  @!UP0 UIADD3 UR11, UPT, UPT, UR11, 0x1, URZ ;  /* 0x000000010b0b8890 */ /* 0x000fe4000fffe0ff */
[----:B------:R-:W-:Y:S02]  /*8260*/  UISETP.GE.U32.AND UP2, UPT, UR4, UR6, UPT ;  /* 0x000000060400728c */ /* 0x000fe4000bf46070 */
[----:B------:R-:W-:Y:S02]  /*8270*/  ULOP3.LUT UR4, UR45, UR44, URZ, 0x3c, !UPT ;  /* 0x0000002c2d047292 */ /* 0x000fe4000f8e3cff */
[----:B------:R-:W-:Y:S02]  /*8280*/  UISETP.NE.AND UP0, UPT, UR44, URZ, UPT ;  /* 0x000000ff2c00728c */ /* 0x000fe4000bf05270 */
[----:B------:R-:W-:Y:S05]  /*8290*/  UISETP.GE.AND UP1, UPT, UR4, URZ, UPT ;  /* 0x000000ff0400728c */ /* 0x000fea000bf26270 */
[----:B------:R-:W-:Y:S01]  /*82a0*/  @UP2 UIADD3 UR11, UPT, UPT, UR11, 0x1, URZ ;  /* 0x000000010b0b2890 */ /* 0x000fe2000fffe0ff */
[----:B---3--:R-:W-:Y:S01]  /*82b0*/  R2UR UR5, R0 ;  /* 0x00000000000572ca */ /* 0x008fe200000e0000 */
[----:B------:R-:W-:Y:S04]  /*82c0*/  UISETP.NE.AND UP2, UPT, UR60, URZ, UPT ;  /* 0x000000ff3c00728c */ /* 0x000fe8000bf45270 */
[----:B------:R-:W-:Y:S02]  /*82d0*/  @!UP1 UIADD3 UR11, UPT, UPT, -UR11, URZ, URZ ;  /* 0x000000ff0b0b9290 */ /* 0x000fe4000fffe1ff */
[----:B------:R-:W-:Y:S06]  /*82e0*/  @!UP0 ULOP3.LUT UR11, URZ, UR44, URZ, 0x33, !UPT ;  /* 0x0000002cff0b8292 */ /* 0x000fec000f8e33ff */
[----:B------:R-:W-:Y:S01]  /*82f0*/  UIADD3 UR4, UPT, UPT, URZ, -UR5, URZ ;  /* 0x80000005ff047290 */ /* 0x000fe2000fffe0ff */
[----:B------:R-:W-:Y:S03]  /*8300*/  IMAD.U32 R0, RZ, RZ, UR11 ;  /* 0x0000000bff007e24 */ /* 0x000fe6000f8e00ff */
[----:B------:R-:W-:Y:S02]  /*8310*/  UIMAD UR6, UR4, UR7, URZ ;  /* 0x00000007040672a4 */ /* 0x000fe4000f8e02ff */
[----:B------:R-:W-:Y:S01]  /*8320*/  IABS R0, R0 ;  /* 0x0000000000007213 */ /* 0x000fe20000000000 */
[----:B------:R-:W-:Y:S02]  /*8330*/  UMOV UR4, URZ ;  /* 0x000000ff00047c82 */ /* 0x000fe40008000000 */
[----:B------:R-:W-:Y:S01]  /*8340*/  UIMAD.WIDE.U32 UR4, UR5, UR6, UR4 ;  /* 0x00000006050472a5 */ /* 0x000fe2000f8e0004 */
[----:B------:R-:W-:Y:S01]  /*8350*/  R2UR UR8, R0 ;  /* 0x00000000000872ca */ /* 0x000fe200000e0000 */
[----:B------:R-:W-:Y:S01]  /*8360*/  UIADD3 UR6, UPT, UPT, -UR11, URZ, URZ ;  /* 0x000000ff0b067290 */ /* 0x000fe2000fffe1ff */
[----:B------:R-:W-:Y:S03]  /*8370*/  IMAD.U32 R0, RZ, RZ, UR60 ;  /* 0x0000003cff007e24 */ /* 0x000fe6000f8e00ff */
[----:B------:R-:W-:Y:S01]  /*8380*/  UIMAD UR6, UR44, UR6, UR45 ;  /* 0x000000062c0672a4 */ /* 0x000fe2000f8e022d */
[----:B------:R-:W-:Y:S01]  /*8390*/  UMOV UR4, UR5 ;  /* 0x0000000500047c82 */ /* 0x000fe20008000000 */
[----:B------:R-:W-:Y:S02]  /*83a0*/  IABS R3, R0 ;  /* 0x0000000000037213 */ /* 0x000fe40000000000 */
[----:B------:R-:W-:Y:S02]  /*83b0*/  USHF.L.U32 UR9, UR6, 0x6, URZ ;  /* 0x0000000606097899 */ /* 0x000fe400080006ff */
[----:B------:R-:W3:Y:S02]  /*83c0*/  I2F.RP R0, R3 ;  /* 0x0000000300007306 */ /* 0x000ee40000209400 */
[----:B------:R-:W-:Y:S07]  /*83d0*/  UIMAD.WIDE.U32 UR4, UR4, UR8, URZ ;  /* 0x00000008040472a5 */ /* 0x000fee000f8e00ff */
[----:B------:R-:W-:Y:S01]  /*83e0*/  UMOV UR12, UR5 ;  /* 0x00000005000c7c82 */ /* 0x000fe20008000000 */
[----:B------:R-:W-:Y:S02]  /*83f0*/  UIADD3 UR5, UPT, UPT, UR43, 0x1400, URZ ;  /* 0x000014002b057890 */ /* 0x000fe4000fffe0ff */
[----:B------:R-:W-:Y:S04]  /*8400*/  UIADD3 UR4, UPT, UPT, -UR12, URZ, URZ ;  /* 0x000000ff0c047290 */ /* 0x000fe8000fffe1ff */
[----:B------:R-:W-:Y:S01]  /*8410*/  UIMAD UR4, UR7, UR4, UR8 ;  /* 0x00000004070472a4 */ /* 0x000fe2000f8e0208 */
[----:B------:R-:W-:Y:S01]  /*8420*/  IMAD.U32 R87, RZ, RZ, UR5 ;  /* 0x00000005ff577e24 */ /* 0x000fe2000f8e00ff */
[----:B---3--:R-:W3:Y:S02]  /*8430*/  MUFU.RCP R0, R0 ;  /* 0x0000000000007308 */ /* 0x008ee40000001000 */
[----:B------:R-:W-:Y:S02]  /*8440*/  UISETP.GT.U32.AND UP0, UPT, UR7, UR4, UPT ;  /* 0x000000040700728c */ /* 0x000fe4000bf04070 */
[----:B------:R-:W-:Y:S09]  /*8450*/  R2UR UR8, R87 ;  /* 0x00000000570872ca */ /* 0x000ff200000e0000 */
[----:B------:R-:W-:Y:S02]  /*8460*/  @!UP0 UIADD3 UR4, UPT, UPT, UR4, -UR7, URZ ;  /* 0x8000000704048290 */ /* 0x000fe4000fffe0ff */
[----:B------:R-:W-:Y:S02]  /*8470*/  @!UP0 UIADD3 UR12, UPT, UPT, UR12, 0x1, URZ ;  /* 0x000000010c0c8890 */ /* 0x000fe4000fffe0ff */
[----:B------:R-:W-:Y:S01]  /*8480*/  UISETP.GE.U32.AND UP1, UPT, UR4, UR7, UPT ;  /* 0x000000070400728c */ /* 0x000fe2000bf26070 */
[----:B---3--:R-:W-:Y:S01]  /*8490*/  VIADD R4, R0, 0xffffffe ;  /* 0x0ffffffe00047836 */ /* 0x008fe20000000000 */
[----:B------:R-:W-:Y:S03]  /*84a0*/  ULOP3.LUT UR4, UR11, UR61, URZ, 0x3c, !UPT ;  /* 0x0000003d0b047292 */ /* 0x000fe6000f8e3cff */
[----:B------:R-:W3:Y:S01]  /*84b0*/  F2I.FTZ.U32.TRUNC.NTZ R5, R4 ;  /* 0x0000000400057305 */ /* 0x000ee2000021f000 */
[----:B------:R-:W-:Y:S05]  /*84c0*/  UISETP.GE.AND UP0, UPT, UR4, URZ, UPT ;  /* 0x000000ff0400728c */ /* 0x000fea000bf06270 */
[----:B------:R-:W-:Y:S02]  /*84d0*/  @UP1 UIADD3 UR12, UPT, UPT, UR12, 0x1, URZ ;  /* 0x000000010c0c1890 */ /* 0x000fe4000fffe0ff */
[----:B------:R-:W-:Y:S04]  /*84e0*/  UISETP.NE.AND UP1, UPT, UR61, URZ, UPT ;  /* 0x000000ff3d00728c */ /* 0x000fe8000bf25270 */
[----:B------:R-:W-:Y:S01]  /*84f0*/  @!UP0 UIADD3 UR12, UPT, UPT, -UR12, URZ, URZ ;  /* 0x000000ff0c0c8290 */ /* 0x000fe2000fffe1ff */
[--C-:B---3--:R-:W-:Y:S02]  /*8500*/  IMAD.MOV R2, RZ, RZ, -R5.reuse ;  /* 0x000000ffff027224 */ /* 0x108fe400078e0a05 */
[----:B------:R-:W-:Y:S04]  /*8510*/  IMAD.MOV.U32 R4, RZ, RZ, RZ ;  /* 0x000000ffff047224 */ /* 0x000fe800078e00ff */
[----:B------:R-:W-:Y:S01]  /*8520*/  @!UP1 ULOP3.LUT UR12, URZ, UR61, URZ, 0x33, !UPT ;  /* 0x0000003dff0c9292 */ /* 0x000fe2000f8e33ff */
[-C--:B------:R-:W-:Y:S03]  /*8530*/  IMAD R2, R2, R3.reuse, RZ ;  /* 0x0000000302027224 */ /* 0x080fe600078e02ff */
[----:B------:R-:W-:Y:S01]  /*8540*/  ULOP3.LUT UR4, UR12, UR60, URZ, 0x3c, !UPT ;  /* 0x0000003c0c047292 */ /* 0x000fe2000f8e3cff */
[----:B------:R-:W-:Y:S01]  /*8550*/  IMAD.HI.U32 R5, R5, R2, R4 ;  /* 0x0000000205057227 */ /* 0x000fe200078e0004 */
[----:B------:R-:W-:Y:S02]  /*8560*/  UIADD3 UR5, UPT, UPT, -UR12, URZ, URZ ;  /* 0x000000ff0c057290 */ /* 0x000fe4000fffe1ff */
[----:B------:R-:W-:Y:S01]  /*8570*/  UISETP.GE.AND UP1, UPT, UR4, URZ, UPT ;  /* 0x000000ff0400728c */ /* 0x000fe2000bf26270 */
[----:B------:R-:W-:Y:S01]  /*8580*/  MOV R0, UR12 ;  /* 0x0000000c00007c02 */ /* 0x000fe20008000f00 */
[----:B--2---:R-:W-:Y:S02]  /*8590*/  UIADD3 UR4, UP0, UPT, UR14, 0x780, URZ ;  /* 0x000007800e047890 */ /* 0x004fe4000ff1e0ff */
[----:B------:R-:W-:Y:S01]  /*85a0*/  UIMAD UR11, UR61, UR5, UR11 ;  /* 0x000000053d0b72a4 */ /* 0x000fe2000f8e020b */
[----:B------:R-:W-:Y:S01]  /*85b0*/  IABS R0, R0 ;  /* 0x0000000000007213 */ /* 0x000fe20000000000 */
[----:B------:R-:W-:Y:S04]  /*85c0*/  UIADD3.X UR5, UPT, UPT, URZ, UR15, URZ, UP0, !UPT ;  /* 0x0000000fff057290 */ /* 0x000fe800087fe4ff */
[----:B------:R-:W-:Y:S04]  /*85d0*/  IMAD.HI.U32 R5, R5, R0, RZ ;  /* 0x0000000005057227 */ /* 0x000fe800078e00ff */
[----:B------:R-:W-:Y:S04]  /*85e0*/  IMAD.MOV R2, RZ, RZ, -R5 ;  /* 0x000000ffff027224 */ /* 0x000fe800078e0a05 */
[C---:B------:R-:W-:Y:S05]  /*85f0*/  IMAD R0, R3.reuse, R2, R0 ;  /* 0x0000000203007224 */ /* 0x040fea00078e0200 */
[----:B------:R-:W-:Y:S11]  /*8600*/  ISETP.GT.U32.AND P0, PT, R3, R0, PT ;  /* 0x000000000300720c */ /* 0x000ff60003f04070 */
[----:B------:R-:W-:Y:S02]  /*8610*/  @!UPT UIADD3 URZ, UPT, UPT, URZ, URZ, URZ ;  /* 0x000000fffffff290 */ /* 0x000fe4000fffe0ff */
[----:B------:R-:W-:Y:S01]  /*8620*/  @!P0 IMAD.IADD R0, R0, 0x1, -R3 ;  /* 0x0000000100008824 */ /* 0x000fe200078e0a03 */
[----:B------:R-:W-:Y:S04]  /*8630*/  @!P0 IADD3 R5, PT, PT, R5, 0x1, RZ ;  /* 0x0000000105058810 */ /* 0x000fe80007ffe0ff */
[----:B------:R-:W-:Y:S11]  /*8640*/  ISETP.GE.U32.AND P1, PT, R0, R3, PT ;  /* 0x000000030000720c */ /* 0x000ff60003f26070 */
[----:B------:R-:W-:Y:S02]  /*8650*/  @!UPT UIADD3 URZ, UPT, UPT, URZ, URZ, URZ ;  /* 0x000000fffffff290 */ /* 0x000fe4000fffe0ff */
[----:B------:R-:W-:Y:S05]  /*8660*/  @P1 VIADD R5, R5, 0x1 ;  /* 0x0000000105051836 */ /* 0x000fea0000000000 */
[----:B------:R-:W-:Y:S11]  /*8670*/  R2UR UR13, R5 ;  /* 0x00000000050d72ca */ /* 0x000ff600000e0000 */
[----:B------:R-:W-:Y:S02]  /*8680*/  @!UPT UIADD3 URZ, UPT, UPT, URZ, URZ, URZ ;  /* 0x000000fffffff290 */ /* 0x000fe4000fffe0ff */
[----:B------:R-:W-:Y:S02]  /*8690*/  @!UP1 UIADD3 UR13, UPT, UPT, -UR13, URZ, URZ ;  /* 0x000000ff0d0d9290 */ /* 0x000fe4000fffe1ff */
[----:B------:R-:W-:Y:S04]  /*86a0*/  @!UP2 ULOP3.LUT UR13, URZ, UR60, URZ, 0x33, !UPT ;  /* 0x0000003cff0da292 */ /* 0x000fe8000f8e33ff */
[----:B------:R-:W-:Y:S04]  /*86b0*/  UIADD3 UR7, UPT, UPT, -UR13, URZ, URZ ;  /* 0x000000ff0d077290 */ /* 0x000fe8000fffe1ff */
[----:B------:R-:W-:Y:S09]  /*86c0*/  UIMAD UR12, UR60, UR7, UR12 ;  /* 0x000000073c0c72a4 */ /* 0x000ff2000f8e020c */
[----:B------:R2:W-:Y:S01]  /*86d0*/  UTMASTG.5D [UR8], [UR4] ;  /* 0x00000008040073b5 */ /* 0x0005e20008020000 */
[----:B------:R0:W-:Y:S01]  /*86e0*/  UTMACMDFLUSH ;  /* 0x00000000000079b7 */ /* 0x0001e20000000000 */
[----:B--2---:R-:W-:Y:S04]  /*86f0*/  DEPBAR.LE SB0, 0x0 ;  /* 0x000080000000791a */ /* 0x004fe80000000000 */
.L_x_111:
[----:B------:R-:W-:Y:S05]  /*8700*/  BSYNC.RECONVERGENT B0 ;  /* 0x0000000000007941 */ /* 0x000fea0003800200 */
.L_x_110:
[----:B------:R-:W-:Y:S01]  /*8710*/  R2UR UR5, R70 ;  /* 0x00000000460572ca */ /* 0x000fe200000e0000 */
[----:B------:R-:W-:Y:S01]  /*8720*/  BAR.SYNC.DEFER_BLOCKING 0x1, 0x80 ;  /* 0x0042000000007b1d */ /* 0x000fe20000010000 */
[----:B------:R-:W-:Y:S01]  /*8730*/  R2UR UR4, R71 ;  /* 0x00000000470472ca */ /* 0x000fe200000e0000 */
[----:B------:R-:W-:Y:S01]  /*8740*/  UISETP.NE.AND UP0, UPT, UR46, URZ, UPT ;  /* 0x000000ff2e00728c */ /* 0x000fe2000bf05270 */
[----:B------:R-:W-:Y:S01]  /*8750*/  ISETP.NE.AND P0, PT, R92, 0x2, PT ;  /* 0x000000025c00780c */ /* 0x000fe20003f05270 */
[----:B------:R-:W-:Y:S01]  /*8760*/  IMAD.MOV.U32 R17, RZ, RZ, R86 ;  /* 0x000000ffff117224 */ /* 0x000fe200078e0056 */
[----:B------:R-:W-:Y:S02]  /*8770*/  LOP3.LUT R78, R78, 0x1, RZ, 0x3c, !PT ;  /* 0x000000014e4e7812 */ /* 0x000fe400078e3cff */
[----:B------:R-:W-:Y:S02]  /*8780*/  SEL R0, RZ, 0x1, P0 ;  /* 0x00000001ff007807 */ /* 0x000fe40000000000 */
[----:B------:R-:W-:Y:S02]  /*8790*/  SEL R36, R92, RZ, P0 ;  /* 0x000000ff5c247207 */ /* 0x000fe40000000000 */
[----:B------:R-:W-:Y:S01]  /*87a0*/  LOP3.LUT R79, R79, R0, RZ, 0x3c, !PT ;  /* 0x000000004f4f7212 */ /* 0x000fe200078e3cff */
[----:B------:R-:W-:Y:S02]  /*87b0*/  UIADD3 UR45, UPT, UPT, UR36, UR5, URZ ;  /* 0x00000005242d7290 */ /* 0x000fe4000fffe0ff */
[----:B------:R-:W-:Y:S01]  /*87c0*/  UIADD3 UR50, UPT, UPT, UR37, UR4, URZ ;  /* 0x0000000425327290 */ /* 0x000fe2000fffe0ff */
[----:B------:R-:W-:Y:S11]  /*87d0*/  BRA.U UP0, `(.L_x_112) ;  /* 0xffffffdd00c47547 */ /* 0x000ff6000b83ffff */
[----:B------:R-:W-:Y:S05]  /*87e0*/  EXIT ;  /* 0x000000000000794d */ /* 0x000fea0003800000 */
.L_x_20:
[----:B------:R-:W-:Y:S07]  /*87f0*/  MOV R0, UR41 ;  /* 0x0000002900007c02 */ /* 0x000fee0008000f00 */
.L_x_113:
[----:B--2---:R2:W4:Y:S02]  /*8800*/  SYNCS.PHASECHK.TRANS64.TRYWAIT P0, [R0+URZ+0xd8], R5 ;  /* 0x0000d805000075a7 */ /* 0x00452400080011ff */
[----:B----4-:R-:W-:Y:S05]  /*8810*/  @!P0 NANOSLEEP.SYNCS 0x989680 ;  /* 0x009896800000895d */ /* 0x010fea0003900000 */
[----:B------:R-:W4:Y:S02]  /*8820*/  @!P0 SYNCS.PHASECHK.TRANS64 P0, [R0+URZ+0xd8], R5 ;  /* 0x0000d805000085a7 */ /* 0x000f2400080010ff */
[----:B----4-:R-:W-:Y:S05]  /*8830*/  @!P0 BRA `(.L_x_113) ;  /* 0xfffffffc00f08947 */ /* 0x010fea000383ffff */
[----:B------:R-:W-:Y:S05]  /*8840*/  BRA `(.L_x_19) ;  /* 0xffffff9400f87947 */ /* 0x000fea000383ffff */
.L_x_26:
[----:B------:R-:W-:Y:S07]  /*8850*/  MOV R0, UR33 ;  /* 0x0000002100007c02 */ /* 0x000fee0008000f00 */
.L_x_114:
[----:B-1----:R1:W2:Y:S02]  /*8860*/  SYNCS.PHASECHK.TRANS64.TRYWAIT P0, [R0+URZ+0xd8], R5 ;  /* 0x0000d805000075a7 */ /* 0x0022a400080011ff */
[----:B--2---:R-:W-:Y:S05]  /*8870*/  @!P0 NANOSLEEP.SYNCS 0x989680 ;  /* 0x009896800000895d */ /* 0x004fea0003900000 */
[----:B------:R-:W2:Y:S02]  /*8880*/  @!P0 SYNCS.PHASECHK.TRANS64 P0, [R0+URZ+0xd8], R5 ;  /* 0x0000d805000085a7 */ /* 0x000ea400080010ff */
[----:B--2---:R-:W-:Y:S05]  /*8890*/  @!P0 BRA `(.L_x_114) ;  /* 0xfffffffc00f08947 */ /* 0x004fea000383ffff */
[----:B------:R-:W-:Y:S05]  /*88a0*/  BRA `(.L_x_25) ;  /* 0xffffff9c00507947 */ /* 0x000fea000383ffff */
.L_x_30:
[----:B-1----:R-:W-:-:S07]  /*88b0*/  MOV R0, UR44 ;  /* 0x0000002c00007c02 */ /* 0x002fce0008000f00 */
.L_x_115:
[----:B-1----:R1:W2:Y:S02]  /*88c0*/  SYNCS.PHASECHK.TRANS64.TRYWAIT P0, [R0+URZ+0x1d0], R3 ;  /* 0x0001d003000075a7 */ /* 0x0022a400080011ff */
[----:B--2---:R-:W-:Y:S05]  /*88d0*/  @!P0 NANOSLEEP.SYNCS 0x989680 ;  /* 0x009896800000895d */ /* 0x004fea0003900000 */
[----:B------:R-:W2:Y:S02]  /*88e0*/  @!P0 SYNCS.PHASECHK.TRANS64 P0, [R0+URZ+0x1d0], R3 ;  /* 0x0001d003000085a7 */ /* 0x000ea400080010ff */
[----:B--2---:R-:W-:Y:S05]  /*88f0*/  @!P0 BRA `(.L_x_115) ;  /* 0xfffffffc00f08947 */ /* 0x004fea000383ffff */
[----:B------:R-:W-:Y:S05]  /*8900*/  BRA `(.L_x_116) ;  /* 0xffffffa0002c7947 */ /* 0x000fea000383ffff */
.L_x_34:
[----:B------:R-:W-:-:S07]  /*8910*/  MOV R0, UR4 ;  /* 0x0000000400007c02 */ /* 0x000fce0008000f00 */
.L_x_117:
[----:B-1----:R1:W2:Y:S02]  /*8920*/  SYNCS.PHASECHK.TRANS64.TRYWAIT P0, [R0+URZ], R3 ;  /* 0x00000003000075a7 */ /* 0x0022a400080011ff */
[----:B--2---:R-:W-:Y:S05]  /*8930*/  @!P0 NANOSLEEP.SYNCS 0x989680 ;  /* 0x009896800000895d */ /* 0x004fea0003900000 */
[----:B------:R-:W2:Y:S02]  /*8940*/  @!P0 SYNCS.PHASECHK.TRANS64 P0, [R0+URZ], R3 ;  /* 0x00000003000085a7 */ /* 0x000ea400080010ff */
[----:B--2---:R-:W-:Y:S05]  /*8950*/  @!P0 BRA `(.L_x_117) ;  /* 0xfffffffc00f08947 */ /* 0x004fea000383ffff */
[----:B------:R-:W-:Y:S05]  /*8960*/  BRA `(.L_x_118) ;  /* 0xffffffa400c07947 */ /* 0x000fea000383ffff */
.L_x_35:
[----:B------:R-:W-:-:S07]  /*8970*/  MOV R0, UR5 ;  /* 0x0000000500007c02 */ /* 0x000fce0008000f00 */
.L_x_119:
[----:B-1----:R1:W2:Y:S02]  /*8980*/  SYNCS.PHASECHK.TRANS64.TRYWAIT P0, [R0+URZ], R3 ;  /* 0x00000003000075a7 */ /* 0x0022a400080011ff */
[----:B--2---:R-:W-:Y:S05]  /*8990*/  @!P0 NANOSLEEP.SYNCS 0x989680 ;  /* 0x009896800000895d */ /* 0x004fea0003900000 */
[----:B------:R-:W2:Y:S02]  /*89a0*/  @!P0 SYNCS.PHASECHK.TRANS64 P0, [R0+URZ], R3 ;  /* 0x00000003000085a7 */ /* 0x000ea400080010ff */
[----:B--2---:R-:W-:Y:S05]  /*89b0*/  @!P0 BRA `(.L_x_119) ;  /* 0xfffffffc00f08947 */ /* 0x004fea000383ffff */
[----:B------:R-:W-:Y:S05]  /*89c0*/  BRA `(.L_x_120) ;  /* 0xffffffa400d07947 */ /* 0x000fea000383ffff */
.L_x_36:
[----:B------:R-:W-:-:S07]  /*89d0*/  MOV R0, UR5 ;  /* 0x0000000500007c02 */ /* 0x000fce0008000f00 */
.L_x_121:
[----:B-1----:R1:W2:Y:S02]  /*89e0*/  SYNCS.PHASECHK.TRANS64.TRYWAIT P0, [R0+URZ], R3 ;  /* 0x00000003000075a7 */ /* 0x0022a400080011ff */
[----:B--2---:R-:W-:Y:S05]  /*89f0*/  @!P0 NANOSLEEP.SYNCS 0x989680 ;  /* 0x009896800000895d */ /* 0x004fea0003900000 */
[----:B------:R-:W2:Y:S02]  /*8a00*/  @!P0 SYNCS.PHASECHK.TRANS64 P0, [R0+URZ], R3 ;  /* 0x00000003000085a7 */ /* 0x000ea400080010ff */
[----:B--2---:R-:W-:Y:S05]  /*8a10*/  @!P0 BRA `(.L_x_121) ;  /* 0xfffffffc00f08947 */ /* 0x004fea000383ffff */
[----:B------:R-:W-:Y:S05]  /*8a20*/  BRA `(.L_x_122) ;  /* 0xffffffa400e07947 */ /* 0x000fea000383ffff */
.L_x_37:
[----:B------:R-:W-:-:S07]  /*8a30*/  MOV R0, UR5 ;  /* 0x0000000500007c02 */ /* 0x000fce0008000f00 */
.L_x_123:
[----:B-1----:R1:W2:Y:S02]  /*8a40*/  SYNCS.PHASECHK.TRANS64.TRYWAIT P0, [R0+URZ], R3 ;  /* 0x00000003000075a7 */ /* 0x0022a400080011ff */
[----:B--2---:R-:W-:Y:S05]  /*8a50*/  @!P0 NANOSLEEP.SYNCS 0x989680 ;  /* 0x009896800000895d */ /* 0x004fea0003900000 */
[----:B------:R-:W2:Y:S02]  /*8a60*/  @!P0 SYNCS.PHASECHK.TRANS64 P0, [R0+URZ], R3 ;  /* 0x00000003000085a7 */ /* 0x000ea400080010ff */
[----:B--2---:R-:W-:Y:S05]  /*8a70*/  @!P0 BRA `(.L_x_123) ;  /* 0xfffffffc00f08947 */ /* 0x004fea000383ffff */
[----:B------:R-:W-:Y:S05]  /*8a80*/  BRA `(.L_x_124) ;  /* 0xffffffa400f07947 */ /* 0x000fea000383ffff */
.L_x_38:
[----:B------:R-:W-:-:S07]  /*8a90*/  MOV R0, UR5 ;  /* 0x0000000500007c02 */ /* 0x000fce0008000f00 */
.L_x_125:
[----:B-1----:R1:W2:Y:S02]  /*8aa0*/  SYNCS.PHASECHK.TRANS64.TRYWAIT P0, [R0+URZ], R3 ;  /* 0x00000003000075a7 */ /* 0x0022a400080011ff */
[----:B--2---:R-:W-:Y:S05]  /*8ab0*/  @!P0 NANOSLEEP.SYNCS 0x989680 ;  /* 0x009896800000895d */ /* 0x004fea0003900000 */
[----:B------:R-:W2:Y:S02]  /*8ac0*/  @!P0 SYNCS.PHASECHK.TRANS64 P0, [R0+URZ], R3 ;  /* 0x00000003000085a7 */ /* 0x000ea400080010ff */
[----:B--2---:R-:W-:Y:S05]  /*8ad0*/  @!P0 BRA `(.L_x_125) ;  /* 0xfffffffc00f08947 */ /* 0x004fea000383ffff */
[----:B------:R-:W-:Y:S05]  /*8ae0*/  BRA `(.L_x_126) ;  /* 0xffffffa800007947 */ /* 0x000fea000383ffff */
.L_x_39:
[----:B------:R-:W-:-:S07]  /*8af0*/  MOV R0, UR5 ;  /* 0x0000000500007c02 */ /* 0x000fce0008000f00 */
.L_x_127:
[----:B-1----:R1:W2:Y:S02]  /*8b00*/  SYNCS.PHASECHK.TRANS64.TRYWAIT P0, [R0+URZ], R3 ;  /* 0x00000003000075a7 */ /* 0x0022a400080011ff */
[----:B--2---:R-:W-:Y:S05]  /*8b10*/  @!P0 NANOSLEEP.SYNCS 0x989680 ;  /* 0x009896800000895d */ /* 0x004fea0003900000 */
[----:B------:R-:W2:Y:S02]  /*8b20*/  @!P0 SYNCS.PHASECHK.TRANS64 P0, [R0+URZ], R3 ;  /* 0x00000003000085a7 */ /* 0x000ea400080010ff */
[----:B--2---:R-:W-:Y:S05]  /*8b30*/  @!P0 BRA `(.L_x_127) ;  /* 0xfffffffc00f08947 */ /* 0x004fea000383ffff */
[----:B------:R-:W-:Y:S05]  /*8b40*/  BRA `(.L_x_128) ;  /* 0xffffffa800107947 */ /* 0x000fea000383ffff */
.L_x_40:
[----:B------:R-:W-:-:S07]  /*8b50*/  MOV R0, UR5 ;  /* 0x0000000500007c02 */ /* 0x000fce0008000f00 */
.L_x_129:
[----:B-1----:R1:W2:Y:S02]  /*8b60*/  SYNCS.PHASECHK.TRANS64.TRYWAIT P0, [R0+URZ], R3 ;  /* 0x00000003000075a7 */ /* 0x0022a400080011ff */
[----:B--2---:R-:W-:Y:S05]  /*8b70*/  @!P0 NANOSLEEP.SYNCS 0x989680 ;  /* 0x009896800000895d */ /* 0x004fea0003900000 */
[----:B------:R-:W2:Y:S02]  /*8b80*/  @!P0 SYNCS.PHASECHK.TRANS64 P0, [R0+URZ], R3 ;  /* 0x00000003000085a7 */ /* 0x000ea400080010ff */
[----:B--2---:R-:W-:Y:S05]  /*8b90*/  @!P0 BRA `(.L_x_129) ;  /* 0xfffffffc00f08947 */ /* 0x004fea000383ffff */
[----:B------:R-:W-:Y:S05]  /*8ba0*/  BRA `(.L_x_130) ;  /* 0xffffffa800207947 */ /* 0x000fea000383ffff */
.L_x_41:
[----:B------:R-:W-:-:S07]  /*8bb0*/  MOV R0, UR5 ;  /* 0x0000000500007c02 */ /* 0x000fce0008000f00 */
.L_x_131:
[----:B-1----:R1:W2:Y:S02]  /*8bc0*/  SYNCS.PHASECHK.TRANS64.TRYWAIT P0, [R0+URZ], R3 ;  /* 0x00000003000075a7 */ /* 0x0022a400080011ff */
[----:B--2---:R-:W-:Y:S05]  /*8bd0*/  @!P0 NANOSLEEP.SYNCS 0x989680 ;  /* 0x009896800000895d */ /* 0x004fea0003900000 */
[----:B------:R-:W2:Y:S02]  /*8be0*/  @!P0 SYNCS.PHASECHK.TRANS64 P0, [R0+URZ], R3 ;  /* 0x00000003000085a7 */ /* 0x000ea400080010ff */
[----:B--2---:R-:W-:Y:S05]  /*8bf0*/  @!P0 BRA `(.L_x_131) ;  /* 0xfffffffc00f08947 */ /* 0x004fea000383ffff */
[----:B------:R-:W-:Y:S05]  /*8c00*/  BRA `(.L_x_132) ;  /* 0xffffffa800307947 */ /* 0x000fea000383ffff */
.L_x_42:
[----:B------:R-:W-:-:S07]  /*8c10*/  MOV R0, UR5 ;  /* 0x0000000500007c02 */ /* 0x000fce0008000f00 */
.L_x_133:
[----:B-1----:R1:W2:Y:S02]  /*8c20*/  SYNCS.PHASECHK.TRANS64.TRYWAIT P0, [R0+URZ], R3 ;  /* 0x00000003000075a7 */ /* 0x0022a400080011ff */
[----:B--2---:R-:W-:Y:S05]  /*8c30*/  @!P0 NANOSLEEP.SYNCS 0x989680 ;  /* 0x009896800000895d */ /* 0x004fea0003900000 */
[----:B------:R-:W2:Y:S02]  /*8c40*/  @!P0 SYNCS.PHASECHK.TRANS64 P0, [R0+URZ], R3 ;  /* 0x00000003000085a7 */ /* 0x000ea400080010ff */
[----:B--2---:R-:W-:Y:S05]  /*8c50*/  @!P0 BRA `(.L_x_133) ;  /* 0xfffffffc00f08947 */ /* 0x004fea000383ffff */
[----:B------:R-:W-:Y:S05]  /*8c60*/  BRA `(.L_x_134) ;  /* 0xffffffa800407947 */ /* 0x000fea000383ffff */
.L_x_43:
[----:B------:R-:W-:-:S07]  /*8c70*/  MOV R0, UR5 ;  /* 0x0000000500007c02 */ /* 0x000fce0008000f00 */
.L_x_135:
[----:B-1----:R1:W2:Y:S02]  /*8c80*/  SYNCS.PHASECHK.TRANS64.TRYWAIT P0, [R0+URZ], R3 ;  /* 0x00000003000075a7 */ /* 0x0022a400080011ff */
[----:B--2---:R-:W-:Y:S05]  /*8c90*/  @!P0 NANOSLEEP.SYNCS 0x989680 ;  /* 0x009896800000895d */ /* 0x004fea0003900000 */
[----:B------:R-:W2:Y:S02]  /*8ca0*/  @!P0 SYNCS.PHASECHK.TRANS64 P0, [R0+URZ], R3 ;  /* 0x00000003000085a7 */ /* 0x000ea400080010ff */
[----:B--2---:R-:W-:Y:S05]  /*8cb0*/  @!P0 BRA `(.L_x_135) ;  /* 0xfffffffc00f08947 */ /* 0x004fea000383ffff */
[----:B------:R-:W-:Y:S05]  /*8cc0*/  BRA `(.L_x_136) ;  /* 0xffffffa800507947 */ /* 0x000fea000383ffff */
.L_x_44:
[----:B------:R-:W-:-:S07]  /*8cd0*/  MOV R0, UR5 ;  /* 0x0000000500007c02 */ /* 0x000fce0008000f00 */
.L_x_137:
[----:B-1----:R1:W2:Y:S02]  /*8ce0*/  SYNCS.PHASECHK.TRANS64.TRYWAIT P0, [R0+URZ], R3 ;  /* 0x00000003000075a7 */ /* 0x0022a400080011ff */
[----:B--2---:R-:W-:Y:S05]  /*8cf0*/  @!P0 NANOSLEEP.SYNCS 0x989680 ;  /* 0x009896800000895d */ /* 0x004fea0003900000 */
[----:B------:R-:W2:Y:S02]  /*8d00*/  @!P0 SYNCS.PHASECHK.TRANS64 P0, [R0+URZ], R3 ;  /* 0x00000003000085a7 */ /* 0x000ea400080010ff */
[----:B--2---:R-:W-:Y:S05]  /*8d10*/  @!P0 BRA `(.L_x_137) ;  /* 0xfffffffc00f08947 */ /* 0x004fea000383ffff */
[----:B------:R-:W-:Y:S05]  /*8d20*/  BRA `(.L_x_138) ;  /* 0xffffffa800607947 */ /* 0x000fea000383ffff */
.L_x_45:
[----:B------:R-:W-:-:S07]  /*8d30*/  MOV R0, UR5 ;  /* 0x0000000500007c02 */ /* 0x000fce0008000f00 */
.L_x_139:
[----:B-1----:R1:W2:Y:S02]  /*8d40*/  SYNCS.PHASECHK.TRANS64.TRYWAIT P0, [R0+URZ], R3 ;  /* 0x00000003000075a7 */ /* 0x0022a400080011ff */
[----:B--2---:R-:W-:Y:S05]  /*8d50*/  @!P0 NANOSLEEP.SYNCS 0x989680 ;  /* 0x009896800000895d */ /* 0x004fea0003900000 */
[----:B------:R-:W2:Y:S02]  /*8d60*/  @!P0 SYNCS.PHASECHK.TRANS64 P0, [R0+URZ], R3 ;  /* 0x00000003000085a7 */ /* 0x000ea400080010ff */
[----:B--2---:R-:W-:Y:S05]  /*8d70*/  @!P0 BRA `(.L_x_139) ;  /* 0xfffffffc00f08947 */ /* 0x004fea000383ffff */
[----:B------:R-:W-:Y:S05]  /*8d80*/  BRA `(.L_x_140) ;  /* 0xffffffa800707947 */ /* 0x000fea000383ffff */
.L_x_46:
[----:B------:R-:W-:-:S07]  /*8d90*/  MOV R0, UR5 ;  /* 0x0000000500007c02 */ /* 0x000fce0008000f00 */
.L_x_141:
[----:B-1----:R1:W2:Y:S02]  /*8da0*/  SYNCS.PHASECHK.TRANS64.TRYWAIT P0, [R0+URZ], R3 ;  /* 0x00000003000075a7 */ /* 0x0022a400080011ff */
[----:B--2---:R-:W-:Y:S05]  /*8db0*/  @!P0 NANOSLEEP.SYNCS 0x989680 ;  /* 0x009896800000895d */ /* 0x004fea0003900000 */
[----:B------:R-:W2:Y:S02]  /*8dc0*/  @!P0 SYNCS.PHASECHK.TRANS64 P0, [R0+URZ], R3 ;  /* 0x00000003000085a7 */ /* 0x000ea400080010ff */
[----:B--2---:R-:W-:Y:S05]  /*8dd0*/  @!P0 BRA `(.L_x_141) ;  /* 0xfffffffc00f08947 */ /* 0x004fea000383ffff */
[----:B------:R-:W-:Y:S05]  /*8de0*/  BRA `(.L_x_142) ;  /* 0xffffffa800807947 */ /* 0x000fea000383ffff */
.L_x_47:
[----:B------:R-:W-:-:S07]  /*8df0*/  MOV R0, UR5 ;  /* 0x0000000500007c02 */ /* 0x000fce0008000f00 */
.L_x_143:
[----:B-1----:R1:W2:Y:S02]  /*8e00*/  SYNCS.PHASECHK.TRANS64.TRYWAIT P0, [R0+URZ], R3 ;  /* 0x00000003000075a7 */ /* 0x0022a400080011ff */
[----:B--2---:R-:W-:Y:S05]  /*8e10*/  @!P0 NANOSLEEP.SYNCS 0x989680 ;  /* 0x009896800000895d */ /* 0x004fea0003900000 */
[----:B------:R-:W2:Y:S02]  /*8e20*/  @!P0 SYNCS.PHASECHK.TRANS64 P0, [R0+URZ], R3 ;  /* 0x00000003000085a7 */ /* 0x000ea400080010ff */
[----:B--2---:R-:W-:Y:S05]  /*8e30*/  @!P0 BRA `(.L_x_143) ;  /* 0xfffffffc00f08947 */ /* 0x004fea000383ffff */
[----:B------:R-:W-:Y:S05]  /*8e40*/  BRA `(.L_x_144) ;  /* 0xffffffa800907947 */ /* 0x000fea000383ffff */
.L_x_48:
[----:B------:R-:W-:-:S07]  /*8e50*/  MOV R0, UR5 ;  /* 0x0000000500007c02 */ /* 0x000fce0008000f00 */
.L_x_145:
[----:B-1----:R1:W2:Y:S02]  /*8e60*/  SYNCS.PHASECHK.TRANS64.TRYWAIT P0, [R0+URZ], R3 ;  /* 0x00000003000075a7 */ /* 0x0022a400080011ff */
[----:B--2---:R-:W-:Y:S05]  /*8e70*/  @!P0 NANOSLEEP.SYNCS 0x989680 ;  /* 0x009896800000895d */ /* 0x004fea0003900000 */
[----:B------:R-:W2:Y:S02]  /*8e80*/  @!P0 SYNCS.PHASECHK.TRANS64 P0, [R0+URZ], R3 ;  /* 0x00000003000085a7 */ /* 0x000ea400080010ff */
[----:B--2---:R-:W-:Y:S05]  /*8e90*/  @!P0 BRA `(.L_x_145) ;  /* 0xfffffffc00f08947 */ /* 0x004fea000383ffff */
[----:B------:R-:W-:Y:S05]  /*8ea0*/  BRA `(.L_x_146) ;  /* 0xffffffa800a07947 */ /* 0x000fea000383ffff */
.L_x_49:
[----:B------:R-:W-:-:S07]  /*8eb0*/  MOV R0, UR5 ;  /* 0x0000000500007c02 */ /* 0x000fce0008000f00 */
.L_x_147:
[----:B-1----:R1:W2:Y:S02]  /*8ec0*/  SYNCS.PHASECHK.TRANS64.TRYWAIT P0, [R0+URZ], R3 ;  /* 0x00000003000075a7 */ /* 0x0022a400080011ff */
[----:B--2---:R-:W-:Y:S05]  /*8ed0*/  @!P0 NANOSLEEP.SYNCS 0x989680 ;  /* 0x009896800000895d */ /* 0x004fea0003900000 */
[----:B------:R-:W2:Y:S02]  /*8ee0*/  @!P0 SYNCS.PHASECHK.TRANS64 P0, [R0+URZ], R3 ;  /* 0x00000003000085a7 */ /* 0x000ea400080010ff */
[----:B--2---:R-:W-:Y:S05]  /*8ef0*/  @!P0 BRA `(.L_x_147) ;  /* 0xfffffffc00f08947 */ /* 0x004fea000383ffff */
[----:B------:R-:W-:Y:S05]  /*8f00*/  BRA `(.L_x_148) ;  /* 0xffffffa800b07947 */ /* 0x000fea000383ffff */
.L_x_50:
[----:B------:R-:W-:-:S07]  /*8f10*/  MOV R0, UR5 ;  /* 0x0000000500007c02 */ /* 0x000fce0008000f00 */
.L_x_149:
[----:B-1----:R1:W2:Y:S02]  /*8f20*/  SYNCS.PHASECHK.TRANS64.TRYWAIT P0, [R0+URZ], R3 ;  /* 0x00000003000075a7 */ /* 0x0022a400080011ff */
[----:B--2---:R-:W-:Y:S05]  /*8f30*/  @!P0 NANOSLEEP.SYNCS 0x989680 ;  /* 0x009896800000895d */ /* 0x004fea0003900000 */
[----:B------:R-:W2:Y:S02]  /*8f40*/  @!P0 SYNCS.PHASECHK.TRANS64 P0, [R0+URZ], R3 ;  /* 0x00000003000085a7 */ /* 0x000ea400080010ff */
[----:B--2---:R-:W-:Y:S05]  /*8f50*/  @!P0 BRA `(.L_x_149) ;  /* 0xfffffffc00f08947 */ /* 0x004fea000383ffff */
[----:B------:R-:W-:Y:S05]  /*8f60*/  BRA `(.L_x_150) ;  /* 0xffffffa800c07947 */ /* 0x000fea000383ffff */
.L_x_51:
[----:B------:R-:W-:-:S07]  /*8f70*/  MOV R0, UR5 ;  /* 0x0000000500007c02 */ /* 0x000fce0008000f00 */
.L_x_151:
[----:B-1----:R1:W2:Y:S02]  /*8f80*/  SYNCS.PHASECHK.TRANS64.TRYWAIT P0, [R0+URZ], R3 ;  /* 0x00000003000075a7 */ /* 0x0022a400080011ff */
[----:B--2---:R-:W-:Y:S05]  /*8f90*/  @!P0 NANOSLEEP.SYNCS 0x989680 ;  /* 0x009896800000895d */ /* 0x004fea0003900000 */
[----:B------:R-:W2:Y:S02]  /*8fa0*/  @!P0 SYNCS.PHASECHK.TRANS64 P0, [R0+URZ], R3 ;  /* 0x00000003000085a7 */ /* 0x000ea400080010ff */
[----:B--2---:R-:W-:Y:S05]  /*8fb0*/  @!P0 BRA `(.L_x_151) ;  /* 0xfffffffc00f08947 */ /* 0x004fea000383ffff */
[----:B------:R-:W-:Y:S05]  /*8fc0*/  BRA `(.L_x_152) ;  /* 0xffffffa800d07947 */ /* 0x000fea000383ffff */
.L_x_52:
[----:B------:R-:W-:-:S07]  /*8fd0*/  MOV R0, UR5 ;  /* 0x0000000500007c02 */ /* 0x000fce0008000f00 */
.L_x_153:
[----:B-1----:R1:W2:Y:S02]  /*8fe0*/  SYNCS.PHASECHK.TRANS64.TRYWAIT P0, [R0+URZ], R3 ;  /* 0x00000003000075a7 */ /* 0x0022a400080011ff */
[----:B--2---:R-:W-:Y:S05]  /*8ff0*/  @!P0 NANOSLEEP.SYNCS 0x989680 ;  /* 0x009896800000895d */ /* 0x004fea0003900000 */
[----:B------:R-:W2:Y:S02]  /*9000*/  @!P0 SYNCS.PHASECHK.TRANS64 P0, [R0+URZ], R3 ;  /* 0x00000003000085a7 */ /* 0x000ea400080010ff */
[----:B--2---:R-:W-:Y:S05]  /*9010*/  @!P0 BRA `(.L_x_153) ;  /* 0xfffffffc00f08947 */ /* 0x004fea000383ffff */
[----:B------:R-:W-:Y:S05]  /*9020*/  BRA `(.L_x_154) ;  /* 0xffffffa800e07947 */ /* 0x000fea000383ffff */
.L_x_53:
[----:B------:R-:W-:-:S07]  /*9030*/  MOV R0, UR5 ;  /* 0x0000000500007c02 */ /* 0x000fce0008000f00 */
.L_x_155:
[----:B-1----:R1:W2:Y:S02]  /*9040*/  SYNCS.PHASECHK.TRANS64.TRYWAIT P0, [R0+URZ], R3 ;  /* 0x00000003000075a7 */ /* 0x0022a400080011ff */
[----:B--2---:R-:W-:Y:S05]  /*9050*/  @!P0 NANOSLEEP.SYNCS 0x989680 ;  /* 0x009896800000895d */ /* 0x004fea0003900000 */
[----:B------:R-:W2:Y:S02]  /*9060*/  @!P0 SYNCS.PHASECHK.TRANS64 P0, [R0+URZ], R3 ;  /* 0x00000003000085a7 */ /* 0x000ea400080010ff */
[----:B--2---:R-:W-:Y:S05]  /*9070*/  @!P0 BRA `(.L_x_155) ;  /* 0xfffffffc00f08947 */ /* 0x004fea000383ffff */
[----:B------:R-:W-:Y:S05]  /*9080*/  BRA `(.L_x_156) ;  /* 0xffffffa800f07947 */ /* 0x000fea000383ffff */
.L_x_54:
[----:B------:R-:W-:-:S07]  /*9090*/  MOV R0, UR5 ;  /* 0x0000000500007c02 */ /* 0x000fce0008000f00 */
.L_x_157:
[----:B-1----:R1:W2:Y:S02]  /*90a0*/  SYNCS.PHASECHK.TRANS64.TRYWAIT P0, [R0+URZ], R3 ;  /* 0x00000003000075a7 */ /* 0x0022a400080011ff */
[----:B--2---:R-:W-:Y:S05]  /*90b0*/  @!P0 NANOSLEEP.SYNCS 0x989680 ;  /* 0x009896800000895d */ /* 0x004fea0003900000 */
[----:B------:R-:W2:Y:S02]  /*90c0*/  @!P0 SYNCS.PHASECHK.TRANS64 P0, [R0+URZ], R3 ;  /* 0x00000003000085a7 */ /* 0x000ea400080010ff */
[----:B--2---:R-:W-:Y:S05]  /*90d0*/  @!P0 BRA `(.L_x_157) ;  /* 0xfffffffc00f08947 */ /* 0x004fea000383ffff */
[----:B------:R-:W-:Y:S05]  /*90e0*/  BRA `(.L_x_158) ;  /* 0xffffffac00007947 */ /* 0x000fea000383ffff */
.L_x_55:
[----:B------:R-:W-:-:S07]  /*90f0*/  MOV R0, UR5 ;  /* 0x0000000500007c02 */ /* 0x000fce0008000f00 */
.L_x_159:
[----:B-1----:R1:W2:Y:S02]  /*9100*/  SYNCS.PHASECHK.TRANS64.TRYWAIT P0, [R0+URZ], R3 ;  /* 0x00000003000075a7 */ /* 0x0022a400080011ff */
[----:B--2---:R-:W-:Y:S05]  /*9110*/  @!P0 NANOSLEEP.SYNCS 0x989680 ;  /* 0x009896800000895d */ /* 0x004fea0003900000 */
[----:B------:R-:W2:Y:S02]  /*9120*/  @!P0 SYNCS.PHASECHK.TRANS64 P0, [R0+URZ], R3 ;  /* 0x00000003000085a7 */ /* 0x000ea400080010ff */
[----:B--2---:R-:W-:Y:S05]  /*9130*/  @!P0 BRA `(.L_x_159) ;  /* 0xfffffffc00f08947 */ /* 0x004fea000383ffff */
[----:B------:R-:W-:Y:S05]  /*9140*/  BRA `(.L_x_160) ;  /* 0xffffffac00107947 */ /* 0x000fea000383ffff */
.L_x_56:
[----:B------:R-:W-:-:S07]  /*9150*/  MOV R0, UR5 ;  /* 0x0000000500007c02 */ /* 0x000fce0008000f00 */
.L_x_161:
[----:B-1----:R1:W2:Y:S02]  /*9160*/  SYNCS.PHASECHK.TRANS64.TRYWAIT P0, [R0+URZ], R3 ;  /* 0x00000003000075a7 */ /* 0x0022a400080011ff */
[----:B--2---:R-:W-:Y:S05]  /*9170*/  @!P0 NANOSLEEP.SYNCS 0x989680 ;  /* 0x009896800000895d */ /* 0x004fea0003900000 */
[----:B------:R-:W2:Y:S02]  /*9180*/  @!P0 SYNCS.PHASECHK.TRANS64 P0, [R0+URZ], R3 ;  /* 0x00000003000085a7 */ /* 0x000ea400080010ff */
[----:B--2---:R-:W-:Y:S05]  /*9190*/  @!P0 BRA `(.L_x_161) ;  /* 0xfffffffc00f08947 */ /* 0x004fea000383ffff */
[----:B------:R-:W-:Y:S05]  /*91a0*/  BRA `(.L_x_162) ;  /* 0xffffffac00207947 */ /* 0x000fea000383ffff */
.L_x_57:
[----:B------:R-:W-:-:S07]  /*91b0*/  MOV R0, UR5 ;  /* 0x0000000500007c02 */ /* 0x000fce0008000f00 */
.L_x_163:
[----:B-1----:R1:W2:Y:S02]  /*91c0*/  SYNCS.PHASECHK.TRANS64.TRYWAIT P0, [R0+URZ], R3 ;  /* 0x00000003000075a7 */ /* 0x0022a400080011ff */
[----:B--2---:R-:W-:Y:S05]  /*91d0*/  @!P0 NANOSLEEP.SYNCS 0x989680 ;  /* 0x009896800000895d */ /* 0x004fea0003900000 */
[----:B------:R-:W2:Y:S02]  /*91e0*/  @!P0 SYNCS.PHASECHK.TRANS64 P0, [R0+URZ], R3 ;  /* 0x00000003000085a7 */ /* 0x000ea400080010ff */
[----:B--2---:R-:W-:Y:S05]  /*91f0*/  @!P0 BRA `(.L_x_163) ;  /* 0xfffffffc00f08947 */ /* 0x004fea000383ffff */
[----:B------:R-:W-:Y:S05]  /*9200*/  BRA `(.L_x_164) ;  /* 0xffffffac00307947 */ /* 0x000fea000383ffff */
.L_x_58:
[----:B------:R-:W-:-:S07]  /*9210*/  MOV R0, UR5 ;  /* 0x0000000500007c02 */ /* 0x000fce0008000f00 */
.L_x_165:
[----:B-1----:R1:W2:Y:S02]  /*9220*/  SYNCS.PHASECHK.TRANS64.TRYWAIT P0, [R0+URZ], R3 ;  /* 0x00000003000075a7 */ /* 0x0022a400080011ff */
[----:B--2---:R-:W-:Y:S05]  /*9230*/  @!P0 NANOSLEEP.SYNCS 0x989680 ;  /* 0x009896800000895d */ /* 0x004fea0003900000 */
[----:B------:R-:W2:Y:S02]  /*9240*/  @!P0 SYNCS.PHASECHK.TRANS64 P0, [R0+URZ], R3 ;  /* 0x00000003000085a7 */ /* 0x000ea400080010ff */
[----:B--2---:R-:W-:Y:S05]  /*9250*/  @!P0 BRA `(.L_x_165) ;  /* 0xfffffffc00f08947 */ /* 0x004fea000383ffff */
[----:B------:R-:W-:Y:S05]  /*9260*/  BRA `(.L_x_166) ;  /* 0xffffffac00407947 */ /* 0x000fea000383ffff */
.L_x_59:
[----:B------:R-:W-:-:S07]  /*9270*/  MOV R0, UR5 ;  /* 0x0000000500007c02 */ /* 0x000fce0008000f00 */
.L_x_167:
[----:B-1----:R1:W2:Y:S02]  /*9280*/  SYNCS.PHASECHK.TRANS64.TRYWAIT P0, [R0+URZ], R3 ;  /* 0x00000003000075a7 */ /* 0x0022a400080011ff */
[----:B--2---:R-:W-:Y:S05]  /*9290*/  @!P0 NANOSLEEP.SYNCS 0x989680 ;  /* 0x009896800000895d */ /* 0x004fea0003900000 */
[----:B------:R-:W2:Y:S02]  /*92a0*/  @!P0 SYNCS.PHASECHK.TRANS64 P0, [R0+URZ], R3 ;  /* 0x00000003000085a7 */ /* 0x000ea400080010ff */
[----:B--2---:R-:W-:Y:S05]  /*92b0*/  @!P0 BRA `(.L_x_167) ;  /* 0xfffffffc00f08947 */ /* 0x004fea000383ffff */
[----:B------:R-:W-:Y:S05]  /*92c0*/  BRA `(.L_x_168) ;  /* 0xffffffac00507947 */ /* 0x000fea000383ffff */
.L_x_62:
[----:B------:R-:W-:-:S07]  /*92d0*/  MOV R4, UR4 ;  /* 0x0000000400047c02 */ /* 0x000fce0008000f00 */
.L_x_169:
[----:B--2---:R2:W3:Y:S02]  /*92e0*/  SYNCS.PHASECHK.TRANS64.TRYWAIT P1, [R4+URZ+0x1d8], R7 ;  /* 0x0001d807040075a7 */ /* 0x0044e400080211ff */
[----:B---3--:R-:W-:Y:S05]  /*92f0*/  @!P1 NANOSLEEP.SYNCS 0x989680 ;  /* 0x009896800000995d */ /* 0x008fea0003900000 */
[----:B------:R-:W3:Y:S02]  /*9300*/  @!P1 SYNCS.PHASECHK.TRANS64 P1, [R4+URZ+0x1d8], R7 ;  /* 0x0001d807040095a7 */ /* 0x000ee400080210ff */
[----:B---3--:R-:W-:Y:S05]  /*9310*/  @!P1 BRA `(.L_x_169) ;  /* 0xfffffffc00f09947 */ /* 0x008fea000383ffff */
[----:B------:R-:W-:Y:S05]  /*9320*/  BRA `(.L_x_170) ;  /* 0xffffffac00c07947 */ /* 0x000fea000383ffff */
.L_x_63:
[----:B--2---:R-:W-:-:S07]  /*9330*/  MOV R4, UR4 ;  /* 0x0000000400047c02 */ /* 0x004fce0008000f00 */
.L_x_171:
[----:B--2---:R2:W3:Y:S02]  /*9340*/  SYNCS.PHASECHK.TRANS64.TRYWAIT P1, [R4+URZ+0x1d0], R5 ;  /* 0x0001d005040075a7 */ /* 0x0044e400080211ff */
[----:B---3--:R-:W-:Y:S05]  /*9350*/  @!P1 NANOSLEEP.SYNCS 0x989680 ;  /* 0x009896800000995d */ /* 0x008fea0003900000 */
[----:B------:R-:W3:Y:S02]  /*9360*/  @!P1 SYNCS.PHASECHK.TRANS64 P1, [R4+URZ+0x1d0], R5 ;  /* 0x0001d005040095a7 */ /* 0x000ee400080210ff */
[----:B---3--:R-:W-:Y:S05]  /*9370*/  @!P1 BRA `(.L_x_171) ;  /* 0xfffffffc00f09947 */ /* 0x008fea000383ffff */
[----:B------:R-:W-:Y:S05]  /*9380*/  BRA `(.L_x_172) ;  /* 0xffffffac00c87947 */ /* 0x000fea000383ffff */
.L_x_71:
[----:B------:R-:W-:-:S07]  /*9390*/  MOV R0, UR19 ;  /* 0x0000001300007c02 */ /* 0x000fce0008000f00 */
.L_x_173:
[----:B-1----:R1:W2:Y:S02]  /*93a0*/  SYNCS.PHASECHK.TRANS64.TRYWAIT P0, [R0+URZ+0x1d0], R5 ;  /* 0x0001d005000075a7 */ /* 0x0022a400080011ff */
[----:B--2---:R-:W-:Y:S05]  /*93b0*/  @!P0 NANOSLEEP.SYNCS 0x989680 ;  /* 0x009896800000895d */ /* 0x004fea0003900000 */
[----:B------:R-:W2:Y:S02]  /*93c0*/  @!P0 SYNCS.PHASECHK.TRANS64 P0, [R0+URZ+0x1d0], R5 ;  /* 0x0001d005000085a7 */ /* 0x000ea400080010ff */
[----:B--2---:R-:W-:Y:S05]  /*93d0*/  @!P0 BRA `(.L_x_173) ;  /* 0xfffffffc00f08947 */ /* 0x004fea000383ffff */
[----:B------:R-:W-:Y:S05]  /*93e0*/  BRA `(.L_x_174) ;  /* 0xffffffb400387947 */ /* 0x000fea000383ffff */
.L_x_72:
[----:B------:R-:W-:-:S07]  /*93f0*/  MOV R5, UR23 ;  /* 0x0000001700057c02 */ /* 0x000fce0008000f00 */
.L_x_175:
[----:B-1----:R1:W2:Y:S02]  /*9400*/  SYNCS.PHASECHK.TRANS64.TRYWAIT P0, [R5+URZ+0x1f0], R0 ;  /* 0x0001f000050075a7 */ /* 0x0022a400080011ff */
[----:B--2---:R-:W-:Y:S05]  /*9410*/  @!P0 NANOSLEEP.SYNCS 0x989680 ;  /* 0x009896800000895d */ /* 0x004fea0003900000 */
[----:B------:R-:W2:Y:S02]  /*9420*/  @!P0 SYNCS.PHASECHK.TRANS64 P0, [R5+URZ+0x1f0], R0 ;  /* 0x0001f000050085a7 */ /* 0x000ea400080010ff */
[----:B--2---:R-:W-:Y:S05]  /*9430*/  @!P0 BRA `(.L_x_175) ;  /* 0xfffffffc00f08947 */ /* 0x004fea000383ffff */
[----:B------:R-:W-:Y:S05]  /*9440*/  BRA `(.L_x_176) ;  /* 0xffffffb400547947 */ /* 0x000fea000383ffff */
.L_x_75:
[----:B-1----:R-:W-:Y:S07]  /*9450*/  MOV R0, UR15 ;  /* 0x0000000f00007c02 */ /* 0x002fee0008000f00 */
.L_x_177:
[----:B-1----:R1:W2:Y:S02]  /*9460*/  SYNCS.PHASECHK.TRANS64.TRYWAIT P0, [R0+URZ], R5 ;  /* 0x00000005000075a7 */ /* 0x0022a400080011ff */
[----:B--2---:R-:W-:Y:S05]  /*9470*/  @!P0 NANOSLEEP.SYNCS 0x989680 ;  /* 0x009896800000895d */ /* 0x004fea0003900000 */
[----:B------:R-:W2:Y:S02]  /*9480*/  @!P0 SYNCS.PHASECHK.TRANS64 P0, [R0+URZ], R5 ;  /* 0x00000005000085a7 */ /* 0x000ea400080010ff */
[----:B--2---:R-:W-:Y:S05]  /*9490*/  @!P0 BRA `(.L_x_177) ;  /* 0xfffffffc00f08947 */ /* 0x004fea000383ffff */
[----:B------:R-:W-:Y:S05]  /*94a0*/  BRA `(.L_x_74) ;  /* 0xffffffb400847947 */ /* 0x000fea000383ffff */
.L_x_78:
[----:B------:R-:W-:-:S07]  /*94b0*/  MOV R0, UR4 ;  /* 0x0000000400007c02 */ /* 0x000fce0008000f00 */
.L_x_178:
[----:B-1----:R1:W3:Y:S02]  /*94c0*/  SYNCS.PHASECHK.TRANS64.TRYWAIT P0, [R0+URZ], R3 ;  /* 0x00000003000075a7 */ /* 0x0022e400080011ff */
[----:B---3--:R-:W-:Y:S05]  /*94d0*/  @!P0 NANOSLEEP.SYNCS 0x989680 ;  /* 0x009896800000895d */ /* 0x008fea0003900000 */
[----:B------:R-:W3:Y:S02]  /*94e0*/  @!P0 SYNCS.PHASECHK.TRANS64 P0, [R0+URZ], R3 ;  /* 0x00000003000085a7 */ /* 0x000ee400080010ff */
[----:B---3--:R-:W-:Y:S05]  /*94f0*/  @!P0 BRA `(.L_x_178) ;  /* 0xfffffffc00f08947 */ /* 0x008fea000383ffff */
[----:B------:R-:W-:Y:S05]  /*9500*/  BRA `(.L_x_179) ;  /* 0xffffffb800447947 */ /* 0x000fea000383ffff */
.L_x_79:
[----:B------:R-:W-:-:S07]  /*9510*/  MOV R0, UR4 ;  /* 0x0000000400007c02 */ /* 0x000fce0008000f00 */
.L_x_180:
[----:B-1----:R1:W2:Y:S02]  /*9520*/  SYNCS.PHASECHK.TRANS64.TRYWAIT P0, [R0+URZ], R3 ;  /* 0x00000003000075a7 */ /* 0x0022a400080011ff */
[----:B--2---:R-:W-:Y:S05]  /*9530*/  @!P0 NANOSLEEP.SYNCS 0x989680 ;  /* 0x009896800000895d */ /* 0x004fea0003900000 */
[----:B------:R-:W2:Y:S02]  /*9540*/  @!P0 SYNCS.PHASECHK.TRANS64 P0, [R0+URZ], R3 ;  /* 0x00000003000085a7 */ /* 0x000ea400080010ff */
[----:B--2---:R-:W-:Y:S05]  /*9550*/  @!P0 BRA `(.L_x_180) ;  /* 0xfffffffc00f08947 */ /* 0x004fea000383ffff */
[----:B------:R-:W-:Y:S05]  /*9560*/  BRA `(.L_x_181) ;  /* 0xffffffb800507947 */ /* 0x000fea000383ffff */
.L_x_84:
[----:B------:R-:W-:Y:S07]  /*9570*/  MOV R0, UR19 ;  /* 0x0000001300007c02 */ /* 0x000fee0008000f00 */
.L_x_182:
[----:B--2---:R2:W3:Y:S02]  /*9580*/  SYNCS.PHASECHK.TRANS64.TRYWAIT P0, [R0+URZ+0x1d0], R5 ;  /* 0x0001d005000075a7 */ /* 0x0044e400080011ff */
[----:B---3--:R-:W-:Y:S05]  /*9590*/  @!P0 NANOSLEEP.SYNCS 0x989680 ;  /* 0x009896800000895d */ /* 0x008fea0003900000 */
[----:B------:R-:W3:Y:S02]  /*95a0*/  @!P0 SYNCS.PHASECHK.TRANS64 P0, [R0+URZ+0x1d0], R5 ;  /* 0x0001d005000085a7 */ /* 0x000ee400080010ff */
[----:B---3--:R-:W-:Y:S05]  /*95b0*/  @!P0 BRA `(.L_x_182) ;  /* 0xfffffffc00f08947 */ /* 0x008fea000383ffff */
[----:B------:R-:W-:Y:S05]  /*95c0*/  BRA `(.L_x_183) ;  /* 0xffffffc0001c7947 */ /* 0x000fea000383ffff */
.L_x_87:
[----:B------:R-:W-:Y:S07]  /*95d0*/  MOV R0, UR19 ;  /* 0x0000001300007c02 */ /* 0x000fee0008000f00 */
.L_x_184:
[----:B-1----:R1:W2:Y:S02]  /*95e0*/  SYNCS.PHASECHK.TRANS64.TRYWAIT P3, [R0+URZ+0x1c8], R9 ;  /* 0x0001c809000075a7 */ /* 0x0022a400080611ff */
[----:B--2---:R-:W-:Y:S05]  /*95f0*/  @!P3 NANOSLEEP.SYNCS 0x989680 ;  /* 0x009896800000b95d */ /* 0x004fea0003900000 */
[----:B------:R-:W2:Y:S02]  /*9600*/  @!P3 SYNCS.PHASECHK.TRANS64 P3, [R0+URZ+0x1c8], R9 ;  /* 0x0001c8090000b5a7 */ /* 0x000ea400080610ff */
[----:B--2---:R-:W-:Y:S05]  /*9610*/  @!P3 BRA `(.L_x_184) ;  /* 0xfffffffc00f0b947 */ /* 0x004fea000383ffff */
[----:B------:R-:W-:Y:S05]  /*9620*/  BRA `(.L_x_86) ;  /* 0xffffffc400847947 */ /* 0x000fea000383ffff */
.L_x_90:
[----:B-1----:R-:W-:Y:S07]  /*9630*/  MOV R9, UR19 ;  /* 0x0000001300097c02 */ /* 0x002fee0008000f00 */
.L_x_185:
[----:B-1----:R1:W2:Y:S02]  /*9640*/  SYNCS.PHASECHK.TRANS64.TRYWAIT P1, [R9+URZ+0x1b8], R8 ;  /* 0x0001b808090075a7 */ /* 0x0022a400080211ff */
[----:B--2---:R-:W-:Y:S05]  /*9650*/  @!P1 NANOSLEEP.SYNCS 0x989680 ;  /* 0x009896800000995d */ /* 0x004fea0003900000 */
[----:B------:R-:W2:Y:S02]  /*9660*/  @!P1 SYNCS.PHASECHK.TRANS64 P1, [R9+URZ+0x1b8], R8 ;  /* 0x0001b808090095a7 */ /* 0x000ea400080210ff */
[----:B--2---:R-:W-:Y:S05]  /*9670*/  @!P1 BRA `(.L_x_185) ;  /* 0xfffffffc00f09947 */ /* 0x004fea000383ffff */
[----:B------:R-:W-:Y:S05]  /*9680*/  BRA `(.L_x_186) ;  /* 0xffffffc400d07947 */ /* 0x000fea000383ffff */
.L_x_95:
[----:B------:R-:W-:Y:S07]  /*9690*/  MOV R0, UR43 ;  /* 0x0000002b00007c02 */ /* 0x000fee0008000f00 */
.L_x_187:
[----:B-1----:R1:W2:Y:S02]  /*96a0*/  SYNCS.PHASECHK.TRANS64.TRYWAIT P0, [R0+URZ+0x1d0], R3 ;  /* 0x0001d003000075a7 */ /* 0x0022a400080011ff */
[----:B--2---:R-:W-:Y:S05]  /*96b0*/  @!P0 NANOSLEEP.SYNCS 0x989680 ;  /* 0x009896800000895d */ /* 0x004fea0003900000 */
[----:B------:R-:W2:Y:S02]  /*96c0*/  @!P0 SYNCS.PHASECHK.TRANS64 P0, [R0+URZ+0x1d0], R3 ;  /* 0x0001d003000085a7 */ /* 0x000ea400080010ff */
[----:B--2---:R-:W-:Y:S05]  /*96d0*/  @!P0 BRA `(.L_x_187) ;  /* 0xfffffffc00f08947 */ /* 0x004fea000383ffff */
[----:B------:R-:W-:Y:S05]  /*96e0*/  BRA `(.L_x_188) ;  /* 0xffffffd0000c7947 */ /* 0x000fea000383ffff */
.L_x_106:
[----:B-1----:R-:W-:Y:S04]  /*96f0*/  MOV R0, UR43 ;  /* 0x0000002b00007c02 */ /* 0x002fe80008000f00 */
[----:B------:R1:W2:Y:S03]  /*9700*/  SYNCS.PHASECHK.TRANS64.TRYWAIT P1, [R0+URZ+0x1b0], R5 ;  /* 0x0001b005000075a7 */ /* 0x0002a600080211ff */
[----:B--2---:R-:W-:Y:S05]  /*9710*/  @!P1 NANOSLEEP.SYNCS 0x989680 ;  /* 0x009896800000995d */ /* 0x004fea0003900000 */
[----:B------:R-:W2:Y:S02]  /*9720*/  @!P1 SYNCS.PHASECHK.TRANS64 P1, [R0+URZ+0x1b0], R5 ;  /* 0x0001b005000095a7 */ /* 0x000ea400080210ff */
[----:B--2---:R-:W-:Y:S05]  /*9730*/  @!P1 BRA `(.L_x_106) ;  /* 0xfffffffc00ec9947 */ /* 0x004fea000383ffff */
[----:B------:R-:W-:Y:S05]  /*9740*/  BRA `(.L_x_105) ;  /* 0xffffffdc00447947 */ /* 0x000fea000383ffff */
.L_x_108:
[----:B-1----:R1:W2:Y:S02]  /*9750*/  SYNCS.PHASECHK.TRANS64.TRYWAIT P1, [R72+URZ+0x1e0], R3 ;  /* 0x0001e003480075a7 */ /* 0x0022a400080211ff */
[----:B--2---:R-:W-:Y:S05]  /*9760*/  @!P1 NANOSLEEP.SYNCS 0x989680 ;  /* 0x009896800000995d */ /* 0x004fea0003900000 */
[----:B------:R-:W2:Y:S02]  /*9770*/  @!P1 SYNCS.PHASECHK.TRANS64 P1, [R72+URZ+0x1e0], R3 ;  /* 0x0001e003480095a7 */ /* 0x000ea400080210ff */
[----:B--2---:R-:W-:Y:S05]  /*9780*/  @!P1 BRA `(.L_x_108) ;  /* 0xfffffffc00f09947 */ /* 0x004fea000383ffff */
[----:B------:R-:W-:Y:S05]  /*9790*/  BRA `(.L_x_107) ;  /* 0xffffffdc00847947 */ /* 0x000fea000383ffff */
        .weak           $__internal_0_$__cuda_sm10x_tcgen05_guardrail_trap_col_being_dealloced_not_returned_by_alloc
        .type           $__internal_0_$__cuda_sm10x_tcgen05_guardrail_trap_col_being_dealloced_not_returned_by_alloc,@function
        .size           $__internal_0_$__cuda_sm10x_tcgen05_guardrail_trap_col_being_dealloced_not_returned_by_alloc,($__internal_1_$__cuda_sm10x_tcgen05_guardrail_trap_phase_invalid_during_alloc - $__internal_0_$__cuda_sm10x_tcgen05_guardrail_trap_col_being_dealloced_not_returned_by_alloc)
$__internal_0_$__cuda_sm10x_tcgen05_guardrail_trap_col_being_dealloced_not_returned_by_alloc:
[----:B------:R-:W-:Y:S05]  /*97a0*/  BPT.TRAP 0x1 ;  /* 0x000000040000795c */ /* 0x000fea0000300000 */
[----:B------:R-:W-:-:S04]  /*97b0*/  HFMA2 R3, -RZ, RZ, 0, 0 ;  /* 0x00000000ff037431 */ /* 0x000fc800000001ff */
[----:B------:R-:W-:Y:S05]  /*97c0*/  RET.REL.NODEC R2 `(_ZN7cutlass13device_kernelINS_4conv6kernel13ConvUniversalINS1_16ConvProblemShapeILNS1_8OperatorE2ELi3EEENS1_10collective14CollectiveConvINS1_47MainloopSm100TmaUmmaWarpSpecializedImplicitGemmILS5_2ELi27ELi3ELi1ELi2EN4cute5tupleIJNSA_1CILi1EEESD_SD_EEEEENSB_IJNSC_ILi64EEENSB_IJSG_EEESH_EEENS_12float_e4m3_tESJ_NSA_8TiledMMAINSA_8MMA_AtomIJNSA_10MMA_TraitsINSA_19SM100_MMA_F8F6F4_SSEJSJ_SJ_fSG_SG_NSA_17integral_constantINSA_4UMMA5MajorELSQ_1EEESR_NSO_INSP_7ScaleInELSS_0EEEST_EEEEEENSA_6LayoutISE_NSB_IJNSC_ILi0EEESX_SX_EEEEENSB_IJNSA_10UnderscoreES10_S10_EEEEENS7_6detail27Sm100ImplicitGemmTileTraitsINSA_13SM90_TMA_LOADENSA_14ComposedLayoutINSA_7SwizzleILi2ELi4ELi3EEENSA_18smem_ptr_flag_bitsILi8EEENSW_INSB_IJSG_NSC_ILi8EEEEEENSB_IJSD_SG_EEEEEEEvEENS14_INSA_20SM90_TMA_LOAD_IM2COLES1F_vEEEENS_8epilogue10collective18CollectiveEpilogueINS1K_23Sm100TmaWarpSpecializedILi1ELi1ELi32ELb0ELb0EEEJSI_NSB_IJNSW_ISG_SD_EES1P_EEESJ_NSB_IJlNSB_IJSD_lllEEESX_EEESJ_S1S_NS1K_6fusion15FusionCallbacksIS1O_NS1T_17LinearCombinationISJ_fSJ_fLNS_15FloatRoundStyleE2EEESI_S1Q_JEEENSA_5SM1004TMEM4LOAD26SM100_TMEM_LOAD_16dp32b32xES15_NS16_IS18_S1A_NSW_INSB_IJS1B_SG_EEENSB_IJSG_SD_EEEEEEENSA_39AutoVectorizingCopyWithAssumedAlignmentILi128EEENSA_14SM90_TMA_STOREES26_S28_S28_EEEvvEEEEvNT_6ParamsE) ;  /* 0xffffff68020c7950 */ /* 0x000fea0003c3ffff */
        .weak           $__internal_1_$__cuda_sm10x_tcgen05_guardrail_trap_phase_invalid_during_alloc
        .type           $__internal_1_$__cuda_sm10x_tcgen05_guardrail_trap_phase_invalid_during_alloc,@function
        .size           $__internal_1_$__cuda_sm10x_tcgen05_guardrail_trap_phase_invalid_during_alloc,($__internal_2_$__cuda_sm10x_tcgen05_guardrail_trap_unallocated_columns_being_dealloced - $__internal_1_$__cuda_sm10x_tcgen05_guardrail_trap_phase_invalid_during_alloc)
$__internal_1_$__cuda_sm10x_tcgen05_guardrail_trap_phase_invalid_during_alloc:
[----:B------:R-:W-:Y:S05]  /*97d0*/  BPT.TRAP 0x1 ;  /* 0x000000040000795c */ /* 0x000fea0000300000 */
[----:B------:R-:W-:-:S04]  /*97e0*/  MOV R3, 0x0 ;  /* 0x0000000000037802 */ /* 0x000fc80000000f00 */
[----:B------:R-:W-:Y:S05]  /*97f0*/  RET.REL.NODEC R2 `(_ZN7cutlass13device_kernelINS_4conv6kernel13ConvUniversalINS1_16ConvProblemShapeILNS1_8OperatorE2ELi3EEENS1_10collective14CollectiveConvINS1_47MainloopSm100TmaUmmaWarpSpecializedImplicitGemmILS5_2ELi27ELi3ELi1ELi2EN4cute5tupleIJNSA_1CILi1EEESD_SD_EEEEENSB_IJNSC_ILi64EEENSB_IJSG_EEESH_EEENS_12float_e4m3_tESJ_NSA_8TiledMMAINSA_8MMA_AtomIJNSA_10MMA_TraitsINSA_19SM100_MMA_F8F6F4_SSEJSJ_SJ_fSG_SG_NSA_17integral_constantINSA_4UMMA5MajorELSQ_1EEESR_NSO_INSP_7ScaleInELSS_0EEEST_EEEEEENSA_6LayoutISE_NSB_IJNSC_ILi0EEESX_SX_EEEEENSB_IJNSA_10UnderscoreES10_S10_EEEEENS7_6detail27Sm100ImplicitGemmTileTraitsINSA_13SM90_TMA_LOADENSA_14ComposedLayoutINSA_7SwizzleILi2ELi4ELi3EEENSA_18smem_ptr_flag_bitsILi8EEENSW_INSB_IJSG_NSC_ILi8EEEEEENSB_IJSD_SG_EEEEEEEvEENS14_INSA_20SM90_TMA_LOAD_IM2COLES1F_vEEEENS_8epilogue10collective18CollectiveEpilogueINS1K_23Sm100TmaWarpSpecializedILi1ELi1ELi32ELb0ELb0EEEJSI_NSB_IJNSW_ISG_SD_EES1P_EEESJ_NSB_IJlNSB_IJSD_lllEEESX_EEESJ_S1S_NS1K_6fusion15FusionCallbacksIS1O_NS1T_17LinearCombinationISJ_fSJ_fLNS_15FloatRoundStyleE2EEESI_S1Q_JEEENSA_5SM1004TMEM4LOAD26SM100_TMEM_LOAD_16dp32b32xES15_NS16_IS18_S1A_NSW_INSB_IJS1B_SG_EEENSB_IJSG_SD_EEEEEEENSA_39AutoVectorizingCopyWithAssumedAlignmentILi128EEENSA_14SM90_TMA_STOREES26_S28_S28_EEEvvEEEEvNT_6ParamsE) ;  /* 0xffffff6802007950 */ /* 0x000fea0003c3ffff */
        .weak           $__internal_2_$__cuda_sm10x_tcgen05_guardrail_trap_unallocated_columns_being_dealloced
        .type           $__internal_2_$__cuda_sm10x_tcgen05_guardrail_trap_unallocated_columns_being_dealloced,@function
        .size           $__internal_2_$__cuda_sm10x_tcgen05_guardrail_trap_unallocated_columns_being_dealloced,(.L_x_190 - $__internal_2_$__cuda_sm10x_tcgen05_guardrail_trap_unallocated_columns_being_dealloced)
$__internal_2_$__cuda_sm10x_tcgen05_guardrail_trap_unallocated_columns_being_dealloced:
[----:B------:R-:W-:Y:S05]  /*9800*/  BPT.TRAP 0x1 ;  /* 0x000000040000795c */ /* 0x000fea0000300000 */
[----:B------:R-:W-:-:S04]  /*9810*/  HFMA2 R3, -RZ, RZ, 0, 0 ;  /* 0x00000000ff037431 */ /* 0x000fc800000001ff */
[----:B------:R-:W-:Y:S05]  /*9820*/  RET.REL.NODEC R2 `(_ZN7cutlass13device_kernelINS_4conv6kernel13ConvUniversalINS1_16ConvProblemShapeILNS1_8OperatorE2ELi3EEENS1_10collective14CollectiveConvINS1_47MainloopSm100TmaUmmaWarpSpecializedImplicitGemmILS5_2ELi27ELi3ELi1ELi2EN4cute5tupleIJNSA_1CILi1EEESD_SD_EEEEENSB_IJNSC_ILi64EEENSB_IJSG_EEESH_EEENS_12float_e4m3_tESJ_NSA_8TiledMMAINSA_8MMA_AtomIJNSA_10MMA_TraitsINSA_19SM100_MMA_F8F6F4_SSEJSJ_SJ_fSG_SG_NSA_17integral_constantINSA_4UMMA5MajorELSQ_1EEESR_NSO_INSP_7ScaleInELSS_0EEEST_EEEEEENSA_6LayoutISE_NSB_IJNSC_ILi0EEESX_SX_EEEEENSB_IJNSA_10UnderscoreES10_S10_EEEEENS7_6detail27Sm100ImplicitGemmTileTraitsINSA_13SM90_TMA_LOADENSA_14ComposedLayoutINSA_7SwizzleILi2ELi4ELi3EEENSA_18smem_ptr_flag_bitsILi8EEENSW_INSB_IJSG_NSC_ILi8EEEEEENSB_IJSD_SG_EEEEEEEvEENS14_INSA_20SM90_TMA_LOAD_IM2COLES1F_vEEEENS_8epilogue10collective18CollectiveEpilogueINS1K_23Sm100TmaWarpSpecializedILi1ELi1ELi32ELb0ELb0EEEJSI_NSB_IJNSW_ISG_SD_EES1P_EEESJ_NSB_IJlNSB_IJSD_lllEEESX_EEESJ_S1S_NS1K_6fusion15FusionCallbacksIS1O_NS1T_17LinearCombinationISJ_fSJ_fLNS_15FloatRoundStyleE2EEESI_S1Q_JEEENSA_5SM1004TMEM4LOAD26SM100_TMEM_LOAD_16dp32b32xES15_NS16_IS18_S1A_NSW_INSB_IJS1B_SG_EEENSB_IJSG_SD_EEEEEEENSA_39AutoVectorizingCopyWithAssumedAlignmentILi128EEENSA_14SM90_TMA_STOREES26_S28_S28_EEEvvEEEEvNT_6ParamsE) ;  /* 0xffffff6402f47950 */ /* 0x000fea0003c3ffff */
.L_x_189:
[----:B------:R-:W-:-:S00]  /*9830*/  BRA `(.L_x_189) ;  /* 0xfffffffc00fc7947 */ /* 0x000fc0000383ffff */
[----:B------:R-:W-:-:S00]  /*9840*/  NOP ;  /* 0x0000000000007918 */ /* 0x000fc00000000000 */
        /* <DEDUP_REMOVED lines=11> */
.L_x_190:


//--------------------- .nv.global.init           --------------------------
	.section	.nv.global.init,"aw",@progbits
.nv.global.init:
	.type		$str$29,@object
	.size		$str$29,($str$30 - $str$29)
$str$29:
        /*0000*/ 	.byte	0x28, 0x61, 0x64, 0x64, 0x72, 0x65, 0x73, 0x73, 0x20, 0x26, 0x20, 0x6d, 0x61, 0x73, 0x6b, 0x29
        /*0010*/ 	.byte	0x20, 0x3d, 0x3d, 0x20, 0x30, 0x00
	.type		$str$30,@object
	.size		$str$30,($str$28 - $str$30)
$str$30:
        /*0016*/ 	.byte	0x2f, 0x74, 0x6d, 0x70, 0x2f, 0x63, 0x75, 0x74, 0x6c, 0x61, 0x73, 0x73, 0x5f, 0x73, 0x77, 0x65
        /*0026*/ 	.byte	0x65, 0x70, 0x5f, 0x73, 0x72, 0x63, 0x2f, 0x69, 0x6e, 0x63, 0x6c, 0x75, 0x64, 0x65, 0x2f, 0x63
        /*0036*/ 	.byte	0x75, 0x74, 0x65, 0x2f, 0x70, 0x6f, 0x69, 0x6e, 0x74, 0x65, 0x72, 0x5f, 0x66, 0x6c, 0x61, 0x67
        /*0046*/ 	.byte	0x67, 0x65, 0x64, 0x2e, 0x68, 0x70, 0x70, 0x00
	.type		$str$28,@object
	.size		$str$28,($str$27 - $str$28)
$str$28:
        /*004e*/ 	.byte	0x2f, 0x74, 0x6d, 0x70, 0x2f, 0x63, 0x75, 0x74, 0x6c, 0x61, 0x73, 0x73, 0x5f, 0x73, 0x77, 0x65
        /*005e*/ 	.byte	0x65, 0x70, 0x5f, 0x73, 0x72, 0x63, 0x2f, 0x69, 0x6e, 0x63, 0x6c, 0x75, 0x64, 0x65, 0x2f, 0x63
        /*006e*/ 	.byte	0x75, 0x74, 0x65, 0x2f, 0x61, 0x74, 0x6f, 0x6d, 0x2f, 0x63, 0x6f, 0x70, 0x79, 0x5f, 0x74, 0x72
        /*007e*/ 	.byte	0x61, 0x69, 0x74, 0x73, 0x5f, 0x73, 0x6d, 0x31, 0x30, 0x30, 0x2e, 0x68, 0x70, 0x70, 0x00
	.type		$str$27,@object
	.size		$str$27,(__unnamed_1 - $str$27)
$str$27:
        /*008d*/ 	.byte	0x28, 0x28, 0x75, 0x69, 0x6e, 0x74, 0x33, 0x32, 0x5f, 0x74, 0x28, 0x74, 0x68, 0x72, 0x65, 0x61
        /*009d*/ 	.byte	0x64, 0x49, 0x64, 0x78, 0x2e, 0x78, 0x29, 0x20, 0x2f, 0x20, 0x33, 0x32, 0x29, 0x20, 0x25, 0x20
        /*00ad*/ 	.byte	0x34, 0x29, 0x20, 0x3d, 0x3d, 0x20, 0x28, 0x28, 0x28, 0x74, 0x6d, 0x65, 0x6d, 0x5f, 0x61, 0x64
        /*00bd*/ 	.byte	0x64, 0x72, 0x20, 0x3e, 0x3e, 0x20, 0x31, 0x36, 0x29, 0x20, 0x2f, 0x20, 0x33, 0x32, 0x29, 0x20
        /*00cd*/ 	.byte	0x25, 0x20, 0x34, 0x29, 0x00
	.type		__unnamed_1,@object
	.size		__unnamed_1,(__unnamed_2 - __unnamed_1)
__unnamed_1:
        /*00d2*/ 	.byte	0x61, 0x75, 0x74, 0x6f, 0x20, 0x63, 0x75, 0x74, 0x65, 0x3a, 0x3a, 0x61, 0x73, 0x5f, 0x70, 0x6f
        /* <DEDUP_REMOVED lines=24> */
        /*0262*/ 	.byte	0x3c, 0x34, 0x30, 0x39, 0x36, 0x3e, 0x3e, 0x3e, 0x3e, 0x5d, 0x00
	.type		__unnamed_2,@object
	.size		__unnamed_2,(.L_2 - __unnamed_2)
__unnamed_2:
        /* <DEDUP_REMOVED lines=40> */
        /*04ed*/ 	.byte	0x74, 0x65, 0x3a, 0x3a, 0x43, 0x3c, 0x30, 0x3e, 0x3e, 0x3e, 0x3e, 0x5d, 0x00
.L_2:


//--------------------- .nv.shared._ZN7cutlass13device_kernelINS_4conv6kernel13ConvUniversalINS1_16ConvProblemShapeILNS1_8OperatorE2ELi3EEENS1_10collective14CollectiveConvINS1_47MainloopSm100TmaUmmaWarpSpecializedImplicitGemmILS5_2ELi27ELi3ELi1ELi2EN4cute5tupleIJNSA_1CILi1EEESD_SD_EEEEENSB_IJNSC_ILi64EEENSB_IJSG_EEESH_EEENS_12float_e4m3_tESJ_NSA_8TiledMMAINSA_8MMA_AtomIJNSA_10MMA_TraitsINSA_19SM100_MMA_F8F6F4_SSEJSJ_SJ_fSG_SG_NSA_17integral_constantINSA_4UMMA5MajorELSQ_1EEESR_NSO_INSP_7ScaleInELSS_0EEEST_EEEEEENSA_6LayoutISE_NSB_IJNSC_ILi0EEESX_SX_EEEEENSB_IJNSA_10UnderscoreES10_S10_EEEEENS7_6detail27Sm100ImplicitGemmTileTraitsINSA_13SM90_TMA_LOADENSA_14ComposedLayoutINSA_7SwizzleILi2ELi4ELi3EEENSA_18smem_ptr_flag_bitsILi8EEENSW_INSB_IJSG_NSC_ILi8EEEEEENSB_IJSD_SG_EEEEEEEvEENS14_INSA_20SM90_TMA_LOAD_IM2COLES1F_vEEEENS_8epilogue10collective18CollectiveEpilogueINS1K_23Sm100TmaWarpSpecializedILi1ELi1ELi32ELb0ELb0EEEJSI_NSB_IJNSW_ISG_SD_EES1P_EEESJ_NSB_IJlNSB_IJSD_lllEEESX_EEESJ_S1S_NS1K_6fusion15FusionCallbacksIS1O_NS1T_17LinearCombinationISJ_fSJ_fLNS_15FloatRoundStyleE2EEESI_S1Q_JEEENSA_5SM1004TMEM4LOAD26SM100_TMEM_LOAD_16dp32b32xES15_NS16_IS18_S1A_NSW_INSB_IJS1B_SG_EEENSB_IJSG_SD_EEEEEEENSA_39AutoVectorizingCopyWithAssumedAlignmentILi128EEENSA_14SM90_TMA_STOREES26_S28_S28_EEEvvEEEEvNT_6ParamsE --------------------------
	.section	.nv.shared._ZN7cutlass13device_kernelINS_4conv6kernel13ConvUniversalINS1_16ConvProblemShapeILNS1_8OperatorE2ELi3EEENS1_10collective14CollectiveConvINS1_47MainloopSm100TmaUmmaWarpSpecializedImplicitGemmILS5_2ELi27ELi3ELi1ELi2EN4cute5tupleIJNSA_1CILi1EEESD_SD_EEEEENSB_IJNSC_ILi64EEENSB_IJSG_EEESH_EEENS_12float_e4m3_tESJ_NSA_8TiledMMAINSA_8MMA_AtomIJNSA_10MMA_TraitsINSA_19SM100_MMA_F8F6F4_SSEJSJ_SJ_fSG_SG_NSA_17integral_constantINSA_4UMMA5MajorELSQ_1EEESR_NSO_INSP_7ScaleInELSS_0EEEST_EEEEEENSA_6LayoutISE_NSB_IJNSC_ILi0EEESX_SX_EEEEENSB_IJNSA_10UnderscoreES10_S10_EEEEENS7_6detail27Sm100ImplicitGemmTileTraitsINSA_13SM90_TMA_LOADENSA_14ComposedLayoutINSA_7SwizzleILi2ELi4ELi3EEENSA_18smem_ptr_flag_bitsILi8EEENSW_INSB_IJSG_NSC_ILi8EEEEEENSB_IJSD_SG_EEEEEEEvEENS14_INSA_20SM90_TMA_LOAD_IM2COLES1F_vEEEENS_8epilogue10collective18CollectiveEpilogueINS1K_23Sm100TmaWarpSpecializedILi1ELi1ELi32ELb0ELb0EEEJSI_NSB_IJNSW_ISG_SD_EES1P_EEESJ_NSB_IJlNSB_IJSD_lllEEESX_EEESJ_S1S_NS1K_6fusion15FusionCallbacksIS1O_NS1T_17LinearCombinationISJ_fSJ_fLNS_15FloatRoundStyleE2EEESI_S1Q_JEEENSA_5SM1004TMEM4LOAD26SM100_TMEM_LOAD_16dp32b32xES15_NS16_IS18_S1A_NSW_INSB_IJS1B_SG_EEENSB_IJSG_SD_EEEEEEENSA_39AutoVectorizingCopyWithAssumedAlignmentILi128EEENSA_14SM90_TMA_STOREES26_S28_S28_EEEvvEEEEvNT_6ParamsE,"aw",@nobits
	.sectionflags	@""
	.align	16
	.zero		1024


//--------------------- .nv.shared.reserved.0     --------------------------
	.section	.nv.shared.reserved.0,"aw",@nobits
	.weak		__nv_reservedSMEM_offset_0_alias
	.size		__nv_reservedSMEM_offset_0_alias, 0, 64
	.other		__nv_reservedSMEM_offset_0_alias,@"STO_CUDA_RESERVED_SHARED STV_DEFAULT"
__nv_reservedSMEM_offset_0_alias:
	.zero		0
.nv.shared.reserved.0:
	.zero		64
	.weak		__nv_reservedSMEM_tcgen05_partition
	.type		__nv_reservedSMEM_tcgen05_partition,@object
	.size		__nv_reservedSMEM_tcgen05_partition,(.L_0 - __nv_reservedSMEM_tcgen05_partition)
__nv_reservedSMEM_tcgen05_partition:
	.zero		32
.L_0:


//--------------------- .nv.global                --------------------------
	.section	.nv.global,"aw",@nobits
.nv.global:
	.type		_ZN39_INTERNAL_8d150120_4_k_cu_7ffc1109_33244cute1_E,@object
	.size		_ZN39_INTERNAL_8d150120_4_k_cu_7ffc1109_33244cute1_E,(_ZN39_INTERNAL_8d150120_4_k_cu_7ffc1109_33244cuda3std3__45__cpo6cbeginE - _ZN39_INTERNAL_8d150120_4_k_cu_7ffc1109_33244cute1_E)
_ZN39_INTERNAL_8d150120_4_k_cu_7ffc1109_33244cute1_E:
	.zero		1
	.type		_ZN39_INTERNAL_8d150120_4_k_cu_7ffc1109_33244cuda3std3__45__cpo6cbeginE,@object
	.size		_ZN39_INTERNAL_8d150120_4_k_cu_7ffc1109_33244cuda3std3__45__cpo6cbeginE,(_ZN39_INTERNAL_8d150120_4_k_cu_7ffc1109_33244cuda3std3__48in_placeE - _ZN39_INTERNAL_8d150120_4_k_cu_7ffc1109_33244cuda3std3__45__cpo6cbeginE)
_ZN39_INTERNAL_8d150120_4_k_cu_7ffc1109_33244cuda3std3__45__cpo6cbeginE:
	.zero		1
	.type		_ZN39_INTERNAL_8d150120_4_k_cu_7ffc1109_33244cuda3std3__48in_placeE,@object
	.size		_ZN39_INTERNAL_8d150120_4_k_cu_7ffc1109_33244cuda3std3__48in_placeE,(_ZN39_INTERNAL_8d150120_4_k_cu_7ffc1109_33244cuda3std6ranges3__45__cpo9iter_moveE - _ZN39_INTERNAL_8d150120_4_k_cu_7ffc1109_33244cuda3std3__48in_placeE)
_ZN39_INTERNAL_8d150120_4_k_cu_7ffc1109_33244cuda3std3__48in_placeE:
	.zero		1
	.type		_ZN39_INTERNAL_8d150120_4_k_cu_7ffc1109_33244cuda3std6ranges3__45__cpo9iter_moveE,@object
	.size		_ZN39_INTERNAL_8d150120_4_k_cu_7ffc1109_33244cuda3std6ranges3__45__cpo9iter_moveE,(_ZN39_INTERNAL_8d150120_4_k_cu_7ffc1109_33244cuda3std3__45__cpo5beginE - _ZN39_INTERNAL_8d150120_4_k_cu_7ffc1109_33244cuda3std6ranges3__45__cpo9iter_moveE)
_ZN39_INTERNAL_8d150120_4_k_cu_7ffc1109_33244cuda3std6ranges3__45__cpo9iter_moveE:
	.zero		1
	.type		_ZN39_INTERNAL_8d150120_4_k_cu_7ffc1109_33244cuda3std3__45__cpo5beginE,@object
	.size		_ZN39_INTERNAL_8d150120_4_k_cu_7ffc1109_33244cuda3std3__45__cpo5beginE,(_ZN39_INTERNAL_8d150120_4_k_cu_7ffc1109_33244cuda3std3__441_GLOBAL__N__8d150120_4_k_cu_7ffc1109_33246ignoreE - _ZN39_INTERNAL_8d150120_4_k_cu_7ffc1109_33244cuda3std3__45__cpo5beginE)
_ZN39_INTERNAL_8d150120_4_k_cu_7ffc1109_33244cuda3std3__45__cpo5beginE:
	.zero		1
	.type		_ZN39_INTERNAL_8d150120_4_k_cu_7ffc1109_33244cuda3std3__441_GLOBAL__N__8d150120_4_k_cu_7ffc1109_33246ignoreE,@object
	.size		_ZN39_INTERNAL_8d150120_4_k_cu_7ffc1109_33244cuda3std3__441_GLOBAL__N__8d150120_4_k_cu_7ffc1109_33246ignoreE,(_ZN39_INTERNAL_8d150120_4_k_cu_7ffc1109_33244cute7productE - _ZN39_INTERNAL_8d150120_4_k_cu_7ffc1109_33244cuda3std3__441_GLOBAL__N__8d150120_4_k_cu_7ffc1109_33246ignoreE)
_ZN39_INTERNAL_8d150120_4_k_cu_7ffc1109_33244cuda3std3__441_GLOBAL__N__8d150120_4_k_cu_7ffc1109_33246ignoreE:
	.zero		1
	.type		_ZN39_INTERNAL_8d150120_4_k_cu_7ffc1109_33244cute7productE,@object
	.size		_ZN39_INTERNAL_8d150120_4_k_cu_7ffc1109_33244cute7productE,(_ZN39_INTERNAL_8d150120_4_k_cu_7ffc1109_33244cuda3std3__45__cpo3endE - _ZN39_INTERNAL_8d150120_4_k_cu_7ffc1109_33244cute7productE)
_ZN39_INTERNAL_8d150120_4_k_cu_7ffc1109_33244cute7productE:
	.zero		1
	.type		_ZN39_INTERNAL_8d150120_4_k_cu_7ffc1109_33244cuda3std3__45__cpo3endE,@object
	.size		_ZN39_INTERNAL_8d150120_4_k_cu_7ffc1109_33244cuda3std3__45__cpo3endE,(_ZN39_INTERNAL_8d150120_4_k_cu_7ffc1109_33244cuda3std3__419piecewise_constructE - _ZN39_INTERNAL_8d150120_4_k_cu_7ffc1109_33244cuda3std3__45__cpo3endE)
_ZN39_INTERNAL_8d150120_4_k_cu_7ffc1109_33244cuda3std3__45__cpo3endE:
	.zero		1
	.type		_ZN39_INTERNAL_8d150120_4_k_cu_7ffc1109_33244cuda3std3__419piecewise_constructE,@object
	.size		_ZN39_INTERNAL_8d150120_4_k_cu_7ffc1109_33244cuda3std3__419piecewise_constructE,(_ZN39_INTERNAL_8d150120_4_k_cu_7ffc1109_33244cuda3std3__45__cpo4cendE - _ZN39_INTERNAL_8d150120_4_k_cu_7ffc1109_33244cuda3std3__419piecewise_constructE)
_ZN39_INTERNAL_8d150120_4_k_cu_7ffc1109_33244cuda3std3__419piecewise_constructE:
	.zero		1
	.type		_ZN39_INTERNAL_8d150120_4_k_cu_7ffc1109_33244cuda3std3__45__cpo4cendE,@object
	.size		_ZN39_INTERNAL_8d150120_4_k_cu_7ffc1109_33244cuda3std3__45__cpo4cendE,(_ZN39_INTERNAL_8d150120_4_k_cu_7ffc1109_33244cuda3std6ranges3__45__cpo4swapE - _ZN39_INTERNAL_8d150120_4_k_cu_7ffc1109_33244cuda3std3__45__cpo4cendE)
_ZN39_INTERNAL_8d150120_4_k_cu_7ffc1109_33244cuda3std3__45__cpo4cendE:
	.zero		1
	.type		_ZN39_INTERNAL_8d150120_4_k_cu_7ffc1109_33244cuda3std6ranges3__45__cpo4swapE,@object
	.size		_ZN39_INTERNAL_8d150120_4_k_cu_7ffc1109_33244cuda3std6ranges3__45__cpo4swapE,(.L_10 - _ZN39_INTERNAL_8d150120_4_k_cu_7ffc1109_33244cuda3std6ranges3__45__cpo4swapE)
_ZN39_INTERNAL_8d150120_4_k_cu_7ffc1109_33244cuda3std6ranges3__45__cpo4swapE:
	.zero		1
.L_10:


//--------------------- .nv.constant0._ZN7cutlass13device_kernelINS_4conv6kernel13ConvUniversalINS1_16ConvProblemShapeILNS1_8OperatorE2ELi3EEENS1_10collective14CollectiveConvINS1_47MainloopSm100TmaUmmaWarpSpecializedImplicitGemmILS5_2ELi27ELi3ELi1ELi2EN4cute5tupleIJNSA_1CILi1EEESD_SD_EEEEENSB_IJNSC_ILi64EEENSB_IJSG_EEESH_EEENS_12float_e4m3_tESJ_NSA_8TiledMMAINSA_8MMA_AtomIJNSA_10MMA_TraitsINSA_19SM100_MMA_F8F6F4_SSEJSJ_SJ_fSG_SG_NSA_17integral_constantINSA_4UMMA5MajorELSQ_1EEESR_NSO_INSP_7ScaleInELSS_0EEEST_EEEEEENSA_6LayoutISE_NSB_IJNSC_ILi0EEESX_SX_EEEEENSB_IJNSA_10UnderscoreES10_S10_EEEEENS7_6detail27Sm100ImplicitGemmTileTraitsINSA_13SM90_TMA_LOADENSA_14ComposedLayoutINSA_7SwizzleILi2ELi4ELi3EEENSA_18smem_ptr_flag_bitsILi8EEENSW_INSB_IJSG_NSC_ILi8EEEEEENSB_IJSD_SG_EEEEEEEvEENS14_INSA_20SM90_TMA_LOAD_IM2COLES1F_vEEEENS_8epilogue10collective18CollectiveEpilogueINS1K_23Sm100TmaWarpSpecializedILi1ELi1ELi32ELb0ELb0EEEJSI_NSB_IJNSW_ISG_SD_EES1P_EEESJ_NSB_IJlNSB_IJSD_lllEEESX_EEESJ_S1S_NS1K_6fusion15FusionCallbacksIS1O_NS1T_17LinearCombinationISJ_fSJ_fLNS_15FloatRoundStyleE2EEESI_S1Q_JEEENSA_5SM1004TMEM4LOAD26SM100_TMEM_LOAD_16dp32b32xES15_NS16_IS18_S1A_NSW_INSB_IJS1B_SG_EEENSB_IJSG_SD_EEEEEEENSA_39AutoVectorizingCopyWithAssumedAlignmentILi128EEENSA_14SM90_TMA_STOREES26_S28_S28_EEEvvEEEEvNT_6ParamsE --------------------------
	.section	.nv.constant0._ZN7cutlass13device_kernelINS_4conv6kernel13ConvUniversalINS1_16ConvProblemShapeILNS1_8OperatorE2ELi3EEENS1_10collective14CollectiveConvINS1_47MainloopSm100TmaUmmaWarpSpecializedImplicitGemmILS5_2ELi27ELi3ELi1ELi2EN4cute5tupleIJNSA_1CILi1EEESD_SD_EEEEENSB_IJNSC_ILi64EEENSB_IJSG_EEESH_EEENS_12float_e4m3_tESJ_NSA_8TiledMMAINSA_8MMA_AtomIJNSA_10MMA_TraitsINSA_19SM100_MMA_F8F6F4_SSEJSJ_SJ_fSG_SG_NSA_17integral_constantINSA_4UMMA5MajorELSQ_1EEESR_NSO_INSP_7ScaleInELSS_0EEEST_EEEEEENSA_6LayoutISE_NSB_IJNSC_ILi0EEESX_SX_EEEEENSB_IJNSA_10UnderscoreES10_S10_EEEEENS7_6detail27Sm100ImplicitGemmTileTraitsINSA_13SM90_TMA_LOADENSA_14ComposedLayoutINSA_7SwizzleILi2ELi4ELi3EEENSA_18smem_ptr_flag_bitsILi8EEENSW_INSB_IJSG_NSC_ILi8EEEEEENSB_IJSD_SG_EEEEEEEvEENS14_INSA_20SM90_TMA_LOAD_IM2COLES1F_vEEEENS_8epilogue10collective18CollectiveEpilogueINS1K_23Sm100TmaWarpSpecializedILi1ELi1ELi32ELb0ELb0EEEJSI_NSB_IJNSW_ISG_SD_EES1P_EEESJ_NSB_IJlNSB_IJSD_lllEEESX_EEESJ_S1S_NS1K_6fusion15FusionCallbacksIS1O_NS1T_17LinearCombinationISJ_fSJ_fLNS_15FloatRoundStyleE2EEESI_S1Q_JEEENSA_5SM1004TMEM4LOAD26SM100_TMEM_LOAD_16dp32b32xES15_NS16_IS18_S1A_NSW_INSB_IJS1B_SG_EEENSB_IJSG_SD_EEEEEEENSA_39AutoVectorizingCopyWithAssumedAlignmentILi128EEENSA_14SM90_TMA_STOREES26_S28_S28_EEEvvEEEEvNT_6ParamsE,"a",@progbits
	.sectionflags	@""
	.align	4
.nv.constant0._ZN7cutlass13device_kernelINS_4conv6kernel13ConvUniversalINS1_16ConvProblemShapeILNS1_8OperatorE2ELi3EEENS1_10collective14CollectiveConvINS1_47MainloopSm100TmaUmmaWarpSpecializedImplicitGemmILS5_2ELi27ELi3ELi1ELi2EN4cute5tupleIJNSA_1CILi1EEESD_SD_EEEEENSB_IJNSC_ILi64EEENSB_IJSG_EEESH_EEENS_12float_e4m3_tESJ_NSA_8TiledMMAINSA_8MMA_AtomIJNSA_10MMA_TraitsINSA_19SM100_MMA_F8F6F4_SSEJSJ_SJ_fSG_SG_NSA_17integral_constantINSA_4UMMA5MajorELSQ_1EEESR_NSO_INSP_7ScaleInELSS_0EEEST_EEEEEENSA_6LayoutISE_NSB_IJNSC_ILi0EEESX_SX_EEEEENSB_IJNSA_10UnderscoreES10_S10_EEEEENS7_6detail27Sm100ImplicitGemmTileTraitsINSA_13SM90_TMA_LOADENSA_14ComposedLayoutINSA_7SwizzleILi2ELi4ELi3EEENSA_18smem_ptr_flag_bitsILi8EEENSW_INSB_IJSG_NSC_ILi8EEEEEENSB_IJSD_SG_EEEEEEEvEENS14_INSA_20SM90_TMA_LOAD_IM2COLES1F_vEEEENS_8epilogue10collective18CollectiveEpilogueINS1K_23Sm100TmaWarpSpecializedILi1ELi1ELi32ELb0ELb0EEEJSI_NSB_IJNSW_ISG_SD_EES1P_EEESJ_NSB_IJlNSB_IJSD_lllEEESX_EEESJ_S1S_NS1K_6fusion15FusionCallbacksIS1O_NS1T_17LinearCombinationISJ_fSJ_fLNS_15FloatRoundStyleE2EEESI_S1Q_JEEENSA_5SM1004TMEM4LOAD26SM100_TMEM_LOAD_16dp32b32xES15_NS16_IS18_S1A_NSW_INSB_IJS1B_SG_EEENSB_IJSG_SD_EEEEEEENSA_39AutoVectorizingCopyWithAssumedAlignmentILi128EEENSA_14SM90_TMA_STOREES26_S28_S28_EEEvvEEEEvNT_6ParamsE:
	.zero		3200


//--------------------- SYMBOLS --------------------------

	.type		.nv.reservedSmem.offset0,@object
	.size		.nv.reservedSmem.offset0,0x4
	.type		.nv.reservedSmem.cap,@object
	.size		.nv.reservedSmem.cap,0x4
	.type		__assertfail,@function
